	.target	sm_90a

	.elftype	@"ET_EXEC"


//--------------------- .note.nv.tkinfo           --------------------------
	.section	.note.nv.tkinfo,"",@"SHT_NOTE"
	.sectionflags	@"SHF_NOTE_NV_TKINFO"
	.tkinfo
        /*0018*/ 	.word	0x00000002
        /*0030*/ 	.string	""
        /*0030*/ 	.string	"ptxas"
        /*0030*/ 	.string	"Cuda compilation tools, release 13.0, V13.0.88"
        /*0030*/ 	.string	"Build cuda_13.0.r13.0/compiler.36424714_0"
        /*0030*/ 	.string	"-arch sm_90a -m 64 "



//--------------------- .note.nv.cuinfo           --------------------------
	.section	.note.nv.cuinfo,"",@"SHT_NOTE"
	.sectionflags	@"SHF_NOTE_NV_CUINFO"
        /*0018*/ 	.short	0x0002
        /*001a*/ 	.short	0x005a
        /*001c*/ 	.short	0x0082
	.zero		2


//--------------------- .nv.info                  --------------------------
	.section	.nv.info,"",@"SHT_CUDA_INFO"
	.align	4


	//----- nvinfo : EIATTR_REGCOUNT
	.align		4
        /*0000*/ 	.byte	0x04, 0x2f
        /*0002*/ 	.short	(.L_15 - .L_14)
	.align		4
.L_14:
        /*0004*/ 	.word	index@(_ZN7cutlass13device_kernelINS_4gemm6kernel13GemmUniversalIN4cute5tupleIJiiiiEEENS1_10collective13CollectiveMmaINS1_34MainloopSm90TmaGmmaWarpSpecializedILi2ENS5_IJNS4_1CILi1EEESB_SB_EEENS1_35KernelTmaWarpSpecializedCooperativeEEENS5_IJNSA_ILi256EEENSA_ILi64EEESG_EEENS_10bfloat16_tENS5_IJlSB_lEEESI_SJ_NS4_8TiledMMAINS4_8MMA_AtomIJNS4_4SM904GMMA27MMA_64x64x16_F32BF16BF16_SSILNSN_5MajorE0ELSP_0ELNSN_7ScaleInE1ELSQ_1EEEEEENS4_6LayoutINS5_IJNSA_ILi2EEESB_SB_EEENS5_IJSB_NSA_ILi0EEESW_EEEEENS5_IJNS4_10UnderscoreESZ_SZ_EEEEENS4_13SM90_TMA_LOADENS4_14ComposedLayoutINS4_7SwizzleILi3ELi4ELi3EEENS4_18smem_ptr_flag_bitsILi16EEENST_INS5_IJNSA_ILi8EEESG_EEENS5_IJSG_SB_EEEEEEEvNS4_8identityES12_S1C_vS1D_EENS_8epilogue10collective6detail29Sm90TmaWarpSpecializedAdapterINS1G_15DefaultEpilogueISI_SJ_SJ_NS1F_6thread17LinearCombinationISI_Li1EffLNS1K_9ScaleType4KindE0ELNS_15FloatRoundStyleE2ESI_EENS1_15EpilogueDefaultEEEEEvvEEEEvNT_6ParamsE)
        /*0008*/ 	.word	0x000000a8


	//----- nvinfo : EIATTR_FRAME_SIZE
	.align		4
.L_15:
        /*000c*/ 	.byte	0x04, 0x11
        /*000e*/ 	.short	(.L_17 - .L_16)
	.align		4
.L_16:
        /*0010*/ 	.word	index@(_ZN7cutlass13device_kernelINS_4gemm6kernel13GemmUniversalIN4cute5tupleIJiiiiEEENS1_10collective13CollectiveMmaINS1_34MainloopSm90TmaGmmaWarpSpecializedILi2ENS5_IJNS4_1CILi1EEESB_SB_EEENS1_35KernelTmaWarpSpecializedCooperativeEEENS5_IJNSA_ILi256EEENSA_ILi64EEESG_EEENS_10bfloat16_tENS5_IJlSB_lEEESI_SJ_NS4_8TiledMMAINS4_8MMA_AtomIJNS4_4SM904GMMA27MMA_64x64x16_F32BF16BF16_SSILNSN_5MajorE0ELSP_0ELNSN_7ScaleInE1ELSQ_1EEEEEENS4_6LayoutINS5_IJNSA_ILi2EEESB_SB_EEENS5_IJSB_NSA_ILi0EEESW_EEEEENS5_IJNS4_10UnderscoreESZ_SZ_EEEEENS4_13SM90_TMA_LOADENS4_14ComposedLayoutINS4_7SwizzleILi3ELi4ELi3EEENS4_18smem_ptr_flag_bitsILi16EEENST_INS5_IJNSA_ILi8EEESG_EEENS5_IJSG_SB_EEEEEEEvNS4_8identityES12_S1C_vS1D_EENS_8epilogue10collective6detail29Sm90TmaWarpSpecializedAdapterINS1G_15DefaultEpilogueISI_SJ_SJ_NS1F_6thread17LinearCombinationISI_Li1EffLNS1K_9ScaleType4KindE0ELNS_15FloatRoundStyleE2ESI_EENS1_15EpilogueDefaultEEEEEvvEEEEvNT_6ParamsE)
        /*0014*/ 	.word	0x00000000


	//----- nvinfo : EIATTR_MIN_STACK_SIZE
	.align		4
.L_17:
        /*0018*/ 	.byte	0x04, 0x12
        /*001a*/ 	.short	(.L_19 - .L_18)
	.align		4
.L_18:
        /*001c*/ 	.word	index@(_ZN7cutlass13device_kernelINS_4gemm6kernel13GemmUniversalIN4cute5tupleIJiiiiEEENS1_10collective13CollectiveMmaINS1_34MainloopSm90TmaGmmaWarpSpecializedILi2ENS5_IJNS4_1CILi1EEESB_SB_EEENS1_35KernelTmaWarpSpecializedCooperativeEEENS5_IJNSA_ILi256EEENSA_ILi64EEESG_EEENS_10bfloat16_tENS5_IJlSB_lEEESI_SJ_NS4_8TiledMMAINS4_8MMA_AtomIJNS4_4SM904GMMA27MMA_64x64x16_F32BF16BF16_SSILNSN_5MajorE0ELSP_0ELNSN_7ScaleInE1ELSQ_1EEEEEENS4_6LayoutINS5_IJNSA_ILi2EEESB_SB_EEENS5_IJSB_NSA_ILi0EEESW_EEEEENS5_IJNS4_10UnderscoreESZ_SZ_EEEEENS4_13SM90_TMA_LOADENS4_14ComposedLayoutINS4_7SwizzleILi3ELi4ELi3EEENS4_18smem_ptr_flag_bitsILi16EEENST_INS5_IJNSA_ILi8EEESG_EEENS5_IJSG_SB_EEEEEEEvNS4_8identityES12_S1C_vS1D_EENS_8epilogue10collective6detail29Sm90TmaWarpSpecializedAdapterINS1G_15DefaultEpilogueISI_SJ_SJ_NS1F_6thread17LinearCombinationISI_Li1EffLNS1K_9ScaleType4KindE0ELNS_15FloatRoundStyleE2ESI_EENS1_15EpilogueDefaultEEEEEvvEEEEvNT_6ParamsE)
        /*0020*/ 	.word	0x00000000
.L_19:


//--------------------- .nv.compat                --------------------------
	.section	.nv.compat,"",@"SHT_CUDA_COMPAT_INFO"
	.align	4
        /*0000*/ 	.byte	0x02, 0x09, 0x01, 0x00, 0x02, 0x02, 0x04, 0x00, 0x02, 0x05, 0x05, 0x00, 0x03, 0x07, 0x01, 0x01
        /*0010*/ 	.byte	0x02, 0x03, 0x01, 0x00, 0x02, 0x06, 0x01, 0x00, 0x04, 0x0b, 0x08, 0x00, 0x00, 0x00, 0x00, 0x00
        /*0020*/ 	.byte	0x00, 0x00, 0x00, 0x00


//--------------------- .nv.info._ZN7cutlass13device_kernelINS_4gemm6kernel13GemmUniversalIN4cute5tupleIJiiiiEEENS1_10collective13CollectiveMmaINS1_34MainloopSm90TmaGmmaWarpSpecializedILi2ENS5_IJNS4_1CILi1EEESB_SB_EEENS1_35KernelTmaWarpSpecializedCooperativeEEENS5_IJNSA_ILi256EEENSA_ILi64EEESG_EEENS_10bfloat16_tENS5_IJlSB_lEEESI_SJ_NS4_8TiledMMAINS4_8MMA_AtomIJNS4_4SM904GMMA27MMA_64x64x16_F32BF16BF16_SSILNSN_5MajorE0ELSP_0ELNSN_7ScaleInE1ELSQ_1EEEEEENS4_6LayoutINS5_IJNSA_ILi2EEESB_SB_EEENS5_IJSB_NSA_ILi0EEESW_EEEEENS5_IJNS4_10UnderscoreESZ_SZ_EEEEENS4_13SM90_TMA_LOADENS4_14ComposedLayoutINS4_7SwizzleILi3ELi4ELi3EEENS4_18smem_ptr_flag_bitsILi16EEENST_INS5_IJNSA_ILi8EEESG_EEENS5_IJSG_SB_EEEEEEEvNS4_8identityES12_S1C_vS1D_EENS_8epilogue10collective6detail29Sm90TmaWarpSpecializedAdapterINS1G_15DefaultEpilogueISI_SJ_SJ_NS1F_6thread17LinearCombinationISI_Li1EffLNS1K_9ScaleType4KindE0ELNS_15FloatRoundStyleE2ESI_EENS1_15EpilogueDefaultEEEEEvvEEEEvNT_6ParamsE --------------------------
	.section	.nv.info._ZN7cutlass13device_kernelINS_4gemm6kernel13GemmUniversalIN4cute5tupleIJiiiiEEENS1_10collective13CollectiveMmaINS1_34MainloopSm90TmaGmmaWarpSpecializedILi2ENS5_IJNS4_1CILi1EEESB_SB_EEENS1_35KernelTmaWarpSpecializedCooperativeEEENS5_IJNSA_ILi256EEENSA_ILi64EEESG_EEENS_10bfloat16_tENS5_IJlSB_lEEESI_SJ_NS4_8TiledMMAINS4_8MMA_AtomIJNS4_4SM904GMMA27MMA_64x64x16_F32BF16BF16_SSILNSN_5MajorE0ELSP_0ELNSN_7ScaleInE1ELSQ_1EEEEEENS4_6LayoutINS5_IJNSA_ILi2EEESB_SB_EEENS5_IJSB_NSA_ILi0EEESW_EEEEENS5_IJNS4_10UnderscoreESZ_SZ_EEEEENS4_13SM90_TMA_LOADENS4_14ComposedLayoutINS4_7SwizzleILi3ELi4ELi3EEENS4_18smem_ptr_flag_bitsILi16EEENST_INS5_IJNSA_ILi8EEESG_EEENS5_IJSG_SB_EEEEEEEvNS4_8identityES12_S1C_vS1D_EENS_8epilogue10collective6detail29Sm90TmaWarpSpecializedAdapterINS1G_15DefaultEpilogueISI_SJ_SJ_NS1F_6thread17LinearCombinationISI_Li1EffLNS1K_9ScaleType4KindE0ELNS_15FloatRoundStyleE2ESI_EENS1_15EpilogueDefaultEEEEEvvEEEEvNT_6ParamsE,"",@"SHT_CUDA_INFO"
	.sectionflags	@""
	.align	4


	//----- nvinfo : EIATTR_CUDA_API_VERSION
	.align		4
        /*0000*/ 	.byte	0x04, 0x37
        /*0002*/ 	.short	(.L_21 - .L_20)
.L_20:
        /*0004*/ 	.word	0x00000082


	//----- nvinfo : EIATTR_KPARAM_INFO
	.align		4
.L_21:
        /*0008*/ 	.byte	0x04, 0x17
        /*000a*/ 	.short	(.L_23 - .L_22)
.L_22:
        /*000c*/ 	.word	0x00000000
        /*0010*/ 	.short	0x0000
        /*0012*/ 	.short	0x0070
        /*0014*/ 	.byte	0x00, 0xf0, 0x01, 0x10


	//----- nvinfo : EIATTR_SPARSE_MMA_MASK
	.align		4
.L_23:
        /*0018*/ 	.byte	0x03, 0x50
        /*001a*/ 	.short	0x0000


	//----- nvinfo : EIATTR_MAXREG_COUNT
	.align		4
        /*001c*/ 	.byte	0x03, 0x1b
        /*001e*/ 	.short	0x00a8


	//----- nvinfo : EIATTR_NUM_BARRIERS
	.align		4
        /*0020*/ 	.byte	0x02, 0x4c
        /*0022*/ 	.byte	0x01
	.zero		1


	//----- nvinfo : EIATTR_EXTERNS
	.align		4
        /*0024*/ 	.byte	0x04, 0x0f
        /*0026*/ 	.short	(.L_25 - .L_24)


	//   ....[0]....
	.align		4
.L_24:
        /*0028*/ 	.word	index@(__assertfail)


	//----- nvinfo : EIATTR_MERCURY_ISA_VERSION
	.align		4
.L_25:
        /*002c*/ 	.byte	0x03, 0x5f
        /*002e*/ 	.short	0x0101


	//----- nvinfo : EIATTR_INT_WARP_WIDE_INSTR_OFFSETS
	.align		4
        /*0030*/ 	.byte	0x04, 0x31
        /*0032*/ 	.short	(.L_27 - .L_26)


	//   ....[0]....
.L_26:
        /*0034*/ 	.word	0x00000340


	//   ....[1]....
        /*0038*/ 	.word	0x00000350


	//   ....[2]....
        /*003c*/ 	.word	0x00000490


	//----- nvinfo : EIATTR_COOP_GROUP_MASK_REGIDS
	.align		4
.L_27:
        /*0040*/ 	.byte	0x04, 0x29
        /*0042*/ 	.short	(.L_29 - .L_28)


	//   ....[0]....
.L_28:
        /*0044*/ 	.word	0xffffffff


	//   ....[1]....
        /*0048*/ 	.word	0xffffffff


	//   ....[2]....
        /*004c*/ 	.word	0xffffffff


	//   ....[3]....
        /*0050*/ 	.word	0xffffffff


	//   ....[4]....
        /*0054*/ 	.word	0xffffffff


	//----- nvinfo : EIATTR_COOP_GROUP_INSTR_OFFSETS
	.align		4
.L_29:
        /*0058*/ 	.byte	0x04, 0x28
        /*005a*/ 	.short	(.L_31 - .L_30)


	//   ....[0]....
.L_30:
        /*005c*/ 	.word	0x00000060


	//   ....[1]....
        /*0060*/ 	.word	0x00000070


	//   ....[2]....
        /*0064*/ 	.word	0x00000130


	//   ....[3]....
        /*0068*/ 	.word	0x00000280


	//   ....[4]....
        /*006c*/ 	.word	0x00000f40


	//----- nvinfo : EIATTR_REG_RECONFIG
	.align		4
.L_31:
        /*0070*/ 	.byte	0x01, 0x54
	.zero		2


	//----- nvinfo : EIATTR_SYSCALL_OFFSETS
	.align		4
        /*0074*/ 	.byte	0x04, 0x46
        /*0076*/ 	.short	(.L_33 - .L_32)


	//   ....[0]....
.L_32:
        /*0078*/ 	.word	0x00001100


	//----- nvinfo : EIATTR_MBARRIER_INSTR_OFFSETS
	.align		4
.L_33:
        /*007c*/ 	.byte	0x04, 0x39
        /*007e*/ 	.short	(.L_35 - .L_34)


	//   ....[0]....
.L_34:
        /*0080*/ 	.word	0x00000230
        /*0084*/ 	.word	0x000000ff
        /*0088*/ 	.word	0x00000000
        /*008c*/ 	.short	0x0100
        /*008e*/ 	.byte	0x08
	.zero		1


	//   ....[1]....
        /*0090*/ 	.word	0x00000240
        /*0094*/ 	.word	0x000000ff
        /*0098*/ 	.word	0x00000010
        /*009c*/ 	.short	0x0100
        /*009e*/ 	.byte	0x08
	.zero		1


	//   ....[2]....
        /*00a0*/ 	.word	0x00000250
        /*00a4*/ 	.word	0x000000ff
        /*00a8*/ 	.word	0x00000008
        /*00ac*/ 	.short	0x0100
        /*00ae*/ 	.byte	0x08
	.zero		1


	//   ....[3]....
        /*00b0*/ 	.word	0x00000260
        /*00b4*/ 	.word	0x000000ff
        /*00b8*/ 	.word	0x00000018
        /*00bc*/ 	.short	0x0100
        /*00be*/ 	.byte	0x08
	.zero		1


	//   ....[4]....
        /*00c0*/ 	.word	0x00000500
        /*00c4*/ 	.word	0x000000ff
        /*00c8*/ 	.word	0x00000030
        /*00cc*/ 	.short	0x0100
        /*00ce*/ 	.byte	0x06
	.zero		1


	//   ....[5]....
        /*00d0*/ 	.word	0x00000560
        /*00d4*/ 	.word	0x000000ff
        /*00d8*/ 	.word	0x00000038
        /*00dc*/ 	.short	0x0100
        /*00de*/ 	.byte	0x06
	.zero		1


	//   ....[6]....
        /*00e0*/ 	.word	0x00001180
        /*00e4*/ 	.word	0x00000003
        /*00e8*/ 	.word	0x00000000
        /*00ec*/ 	.short	0x010a
        /*00ee*/ 	.byte	0x3f
	.zero		1


	//   ....[7]....
        /*00f0*/ 	.word	0x000011c0
        /*00f4*/ 	.word	0x00000003
        /*00f8*/ 	.word	0x00000000
        /*00fc*/ 	.short	0x010a
        /*00fe*/ 	.byte	0x3f
	.zero		1


	//   ....[8]....
        /*0100*/ 	.word	0x000016e0
        /*0104*/ 	.word	0x000000ff
        /*0108*/ 	.word	0x00000000
        /*010c*/ 	.short	0x010a
        /*010e*/ 	.byte	0x08
	.zero		1


	//   ....[9]....
        /*0110*/ 	.word	0x00001720
        /*0114*/ 	.word	0x000000ff
        /*0118*/ 	.word	0x00000000
        /*011c*/ 	.short	0x010a
        /*011e*/ 	.byte	0x08
	.zero		1


	//   ....[10]....
        /*0120*/ 	.word	0x00001b00
        /*0124*/ 	.word	0x000000ff
        /*0128*/ 	.word	0x00000000
        /*012c*/ 	.short	0x0101
        /*012e*/ 	.byte	0x08
	.zero		1


	//   ....[11]....
        /*0130*/ 	.word	0x00001ce0
        /*0134*/ 	.word	0x000000ff
        /*0138*/ 	.word	0x00000000
        /*013c*/ 	.short	0x0101
        /*013e*/ 	.byte	0x04
	.zero		1


	//   ....[12]....
        /*0140*/ 	.word	0x00007de0
        /*0144*/ 	.word	0x0000000c
        /*0148*/ 	.word	0x00000010
        /*014c*/ 	.short	0x010a
        /*014e*/ 	.byte	0x3f
	.zero		1


	//   ....[13]....
        /*0150*/ 	.word	0x000081a0
        /*0154*/ 	.word	0x00000005
        /*0158*/ 	.word	0x00000038
        /*015c*/ 	.short	0x0101
        /*015e*/ 	.byte	0x3f
	.zero		1


	//   ....[14]....
        /*0160*/ 	.word	0x000088a0
        /*0164*/ 	.word	0x00000007
        /*0168*/ 	.word	0x00000000
        /*016c*/ 	.short	0x010a
        /*016e*/ 	.byte	0x3f
	.zero		1


	//   ....[15]....
        /*0170*/ 	.word	0x00008920
        /*0174*/ 	.word	0x00000005
        /*0178*/ 	.word	0x00000000
        /*017c*/ 	.short	0x010a
        /*017e*/ 	.byte	0x3f
	.zero		1


	//   ....[16]....
        /*0180*/ 	.word	0x00008980
        /*0184*/ 	.word	0x00000003
        /*0188*/ 	.word	0x00000000
        /*018c*/ 	.short	0x010a
        /*018e*/ 	.byte	0x3f
	.zero		1


	//   ....[17]....
        /*0190*/ 	.word	0x000089e0
        /*0194*/ 	.word	0x00000004
        /*0198*/ 	.word	0x00000000
        /*019c*/ 	.short	0x010a
        /*019e*/ 	.byte	0x3f
	.zero		1


	//   ....[18]....
        /*01a0*/ 	.word	0x00008ab0
        /*01a4*/ 	.word	0x0000000c
        /*01a8*/ 	.word	0x00000010
        /*01ac*/ 	.short	0x010a
        /*01ae*/ 	.byte	0x3f
	.zero		1


	//   ....[19]....
        /*01b0*/ 	.word	0x00008b80
        /*01b4*/ 	.word	0x00000007
        /*01b8*/ 	.word	0x00000000
        /*01bc*/ 	.short	0x010a
        /*01be*/ 	.byte	0x3f
	.zero		1


	//----- nvinfo : EIATTR_NUM_MBARRIERS
	.align		4
.L_35:
        /*01c0*/ 	.byte	0x03, 0x38
        /*01c2*/ 	.short	0x0006


	//----- nvinfo : EIATTR_EXIT_INSTR_OFFSETS
	.align		4
        /*01c4*/ 	.byte	0x04, 0x1c
        /*01c6*/ 	.short	(.L_37 - .L_36)


	//   ....[0]....
.L_36:
        /*01c8*/ 	.word	0x000005b0


	//   ....[1]....
        /*01cc*/ 	.word	0x00000e70


	//   ....[2]....
        /*01d0*/ 	.word	0x00007450


	//   ....[3]....
        /*01d4*/ 	.word	0x00007a80


	//   ....[4]....
        /*01d8*/ 	.word	0x00008970


	//----- nvinfo : EIATTR_MAX_THREADS
	.align		4
.L_37:
        /*01dc*/ 	.byte	0x04, 0x05
        /*01de*/ 	.short	(.L_39 - .L_38)
.L_38:
        /*01e0*/ 	.word	0x00000180
        /*01e4*/ 	.word	0x00000001
        /*01e8*/ 	.word	0x00000001


	//----- nvinfo : EIATTR_CRS_STACK_SIZE
	.align		4
.L_39:
        /*01ec*/ 	.byte	0x04, 0x1e
        /*01ee*/ 	.short	(.L_41 - .L_40)
.L_40:
        /*01f0*/ 	.word	0x00000000


	//----- nvinfo : EIATTR_CBANK_PARAM_SIZE
	.align		4
.L_41:
        /*01f4*/ 	.byte	0x03, 0x19
        /*01f6*/ 	.short	0x0470


	//----- nvinfo : EIATTR_PARAM_CBANK
	.align		4
        /*01f8*/ 	.byte	0x04, 0x0a
        /*01fa*/ 	.short	(.L_43 - .L_42)
	.align		4
.L_42:
        /*01fc*/ 	.word	index@(.nv.constant0._ZN7cutlass13device_kernelINS_4gemm6kernel13GemmUniversalIN4cute5tupleIJiiiiEEENS1_10collective13CollectiveMmaINS1_34MainloopSm90TmaGmmaWarpSpecializedILi2ENS5_IJNS4_1CILi1EEESB_SB_EEENS1_35KernelTmaWarpSpecializedCooperativeEEENS5_IJNSA_ILi256EEENSA_ILi64EEESG_EEENS_10bfloat16_tENS5_IJlSB_lEEESI_SJ_NS4_8TiledMMAINS4_8MMA_AtomIJNS4_4SM904GMMA27MMA_64x64x16_F32BF16BF16_SSILNSN_5MajorE0ELSP_0ELNSN_7ScaleInE1ELSQ_1EEEEEENS4_6LayoutINS5_IJNSA_ILi2EEESB_SB_EEENS5_IJSB_NSA_ILi0EEESW_EEEEENS5_IJNS4_10UnderscoreESZ_SZ_EEEEENS4_13SM90_TMA_LOADENS4_14ComposedLayoutINS4_7SwizzleILi3ELi4ELi3EEENS4_18smem_ptr_flag_bitsILi16EEENST_INS5_IJNSA_ILi8EEESG_EEENS5_IJSG_SB_EEEEEEEvNS4_8identityES12_S1C_vS1D_EENS_8epilogue10collective6detail29Sm90TmaWarpSpecializedAdapterINS1G_15DefaultEpilogueISI_SJ_SJ_NS1F_6thread17LinearCombinationISI_Li1EffLNS1K_9ScaleType4KindE0ELNS_15FloatRoundStyleE2ESI_EENS1_15EpilogueDefaultEEEEEvvEEEEvNT_6ParamsE)
        /*0200*/ 	.short	0x0210
        /*0202*/ 	.short	0x0470


	//----- nvinfo : EIATTR_SW_WAR
	.align		4
.L_43:
        /*0204*/ 	.byte	0x04, 0x36
        /*0206*/ 	.short	(.L_45 - .L_44)
.L_44:
        /*0208*/ 	.word	0x00000008
.L_45:


//--------------------- .nv.callgraph             --------------------------
	.section	.nv.callgraph,"",@"SHT_CUDA_CALLGRAPH"
	.align	4
	.sectionentsize	8
	.align		4
        /*0000*/ 	.word	0x00000000
	.align		4
        /*0004*/ 	.word	0xffffffff
	.align		4
        /*0008*/ 	.word	index@(_ZN7cutlass13device_kernelINS_4gemm6kernel13GemmUniversalIN4cute5tupleIJiiiiEEENS1_10collective13CollectiveMmaINS1_34MainloopSm90TmaGmmaWarpSpecializedILi2ENS5_IJNS4_1CILi1EEESB_SB_EEENS1_35KernelTmaWarpSpecializedCooperativeEEENS5_IJNSA_ILi256EEENSA_ILi64EEESG_EEENS_10bfloat16_tENS5_IJlSB_lEEESI_SJ_NS4_8TiledMMAINS4_8MMA_AtomIJNS4_4SM904GMMA27MMA_64x64x16_F32BF16BF16_SSILNSN_5MajorE0ELSP_0ELNSN_7ScaleInE1ELSQ_1EEEEEENS4_6LayoutINS5_IJNSA_ILi2EEESB_SB_EEENS5_IJSB_NSA_ILi0EEESW_EEEEENS5_IJNS4_10UnderscoreESZ_SZ_EEEEENS4_13SM90_TMA_LOADENS4_14ComposedLayoutINS4_7SwizzleILi3ELi4ELi3EEENS4_18smem_ptr_flag_bitsILi16EEENST_INS5_IJNSA_ILi8EEESG_EEENS5_IJSG_SB_EEEEEEEvNS4_8identityES12_S1C_vS1D_EENS_8epilogue10collective6detail29Sm90TmaWarpSpecializedAdapterINS1G_15DefaultEpilogueISI_SJ_SJ_NS1F_6thread17LinearCombinationISI_Li1EffLNS1K_9ScaleType4KindE0ELNS_15FloatRoundStyleE2ESI_EENS1_15EpilogueDefaultEEEEEvvEEEEvNT_6ParamsE)
	.align		4
        /*000c*/ 	.word	index@(__assertfail)
	.align		4
        /*0010*/ 	.word	0x00000000
	.align		4
        /*0014*/ 	.word	0xfffffffe
	.align		4
        /*0018*/ 	.word	0x00000000
	.align		4
        /*001c*/ 	.word	0xfffffffd
	.align		4
        /*0020*/ 	.word	0x00000000
	.align		4
        /*0024*/ 	.word	0xfffffffc


//--------------------- .nv.constant4             --------------------------
	.section	.nv.constant4,"a",@progbits
	.align	8
	.align		8
.nv.constant4:
        /*0000*/ 	.dword	__assertfail
	.align		8
        /*0008*/ 	.dword	__unnamed_1
	.align		8
        /*0010*/ 	.dword	_ZN40_INTERNAL_0bc6b60e_4_k_cu_febbc478_287284cuda3std3__45__cpo5beginE
	.align		8
        /*0018*/ 	.dword	_ZN40_INTERNAL_0bc6b60e_4_k_cu_febbc478_287284cuda3std3__45__cpo3endE
	.align		8
        /*0020*/ 	.dword	_ZN40_INTERNAL_0bc6b60e_4_k_cu_febbc478_287284cuda3std3__45__cpo6cbeginE
	.align		8
        /*0028*/ 	.dword	_ZN40_INTERNAL_0bc6b60e_4_k_cu_febbc478_287284cuda3std3__45__cpo4cendE
	.align		8
        /*0030*/ 	.dword	_ZN40_INTERNAL_0bc6b60e_4_k_cu_febbc478_287284cuda3std3__442_GLOBAL__N__0bc6b60e_4_k_cu_febbc478_287286ignoreE
	.align		8
        /*0038*/ 	.dword	_ZN40_INTERNAL_0bc6b60e_4_k_cu_febbc478_287284cuda3std3__419piecewise_constructE
	.align		8
        /*0040*/ 	.dword	_ZN40_INTERNAL_0bc6b60e_4_k_cu_febbc478_287284cuda3std3__48in_placeE
	.align		8
        /*0048*/ 	.dword	_ZN40_INTERNAL_0bc6b60e_4_k_cu_febbc478_287284cuda3std6ranges3__45__cpo4swapE
	.align		8
        /*0050*/ 	.dword	_ZN40_INTERNAL_0bc6b60e_4_k_cu_febbc478_287284cuda3std6ranges3__45__cpo9iter_moveE
	.align		8
        /*0058*/ 	.dword	_ZN40_INTERNAL_0bc6b60e_4_k_cu_febbc478_287284cute7productE
	.align		8
        /*0060*/ 	.dword	_ZN40_INTERNAL_0bc6b60e_4_k_cu_febbc478_287284cute1_E
	.align		8
        /*0068*/ 	.dword	$str$22
	.align		8
        /*0070*/ 	.dword	$str$23


//--------------------- .text._ZN7cutlass13device_kernelINS_4gemm6kernel13GemmUniversalIN4cute5tupleIJiiiiEEENS1_10collective13CollectiveMmaINS1_34MainloopSm90TmaGmmaWarpSpecializedILi2ENS5_IJNS4_1CILi1EEESB_SB_EEENS1_35KernelTmaWarpSpecializedCooperativeEEENS5_IJNSA_ILi256EEENSA_ILi64EEESG_EEENS_10bfloat16_tENS5_IJlSB_lEEESI_SJ_NS4_8TiledMMAINS4_8MMA_AtomIJNS4_4SM904GMMA27MMA_64x64x16_F32BF16BF16_SSILNSN_5MajorE0ELSP_0ELNSN_7ScaleInE1ELSQ_1EEEEEENS4_6LayoutINS5_IJNSA_ILi2EEESB_SB_EEENS5_IJSB_NSA_ILi0EEESW_EEEEENS5_IJNS4_10UnderscoreESZ_SZ_EEEEENS4_13SM90_TMA_LOADENS4_14ComposedLayoutINS4_7SwizzleILi3ELi4ELi3EEENS4_18smem_ptr_flag_bitsILi16EEENST_INS5_IJNSA_ILi8EEESG_EEENS5_IJSG_SB_EEEEEEEvNS4_8identityES12_S1C_vS1D_EENS_8epilogue10collective6detail29Sm90TmaWarpSpecializedAdapterINS1G_15DefaultEpilogueISI_SJ_SJ_NS1F_6thread17LinearCombinationISI_Li1EffLNS1K_9ScaleType4KindE0ELNS_15FloatRoundStyleE2ESI_EENS1_15EpilogueDefaultEEEEEvvEEEEvNT_6ParamsE --------------------------
	.section	.text._ZN7cutlass13device_kernelINS_4gemm6kernel13GemmUniversalIN4cute5tupleIJiiiiEEENS1_10collective13CollectiveMmaINS1_34MainloopSm90TmaGmmaWarpSpecializedILi2ENS5_IJNS4_1CILi1EEESB_SB_EEENS1_35KernelTmaWarpSpecializedCooperativeEEENS5_IJNSA_ILi256EEENSA_ILi64EEESG_EEENS_10bfloat16_tENS5_IJlSB_lEEESI_SJ_NS4_8TiledMMAINS4_8MMA_AtomIJNS4_4SM904GMMA27MMA_64x64x16_F32BF16BF16_SSILNSN_5MajorE0ELSP_0ELNSN_7ScaleInE1ELSQ_1EEEEEENS4_6LayoutINS5_IJNSA_ILi2EEESB_SB_EEENS5_IJSB_NSA_ILi0EEESW_EEEEENS5_IJNS4_10UnderscoreESZ_SZ_EEEEENS4_13SM90_TMA_LOADENS4_14ComposedLayoutINS4_7SwizzleILi3ELi4ELi3EEENS4_18smem_ptr_flag_bitsILi16EEENST_INS5_IJNSA_ILi8EEESG_EEENS5_IJSG_SB_EEEEEEEvNS4_8identityES12_S1C_vS1D_EENS_8epilogue10collective6detail29Sm90TmaWarpSpecializedAdapterINS1G_15DefaultEpilogueISI_SJ_SJ_NS1F_6thread17LinearCombinationISI_Li1EffLNS1K_9ScaleType4KindE0ELNS_15FloatRoundStyleE2ESI_EENS1_15EpilogueDefaultEEEEEvvEEEEvNT_6ParamsE,"ax",@progbits
	.align	128
.text._ZN7cutlass13device_kernelINS_4gemm6kernel13GemmUniversalIN4cute5tupleIJiiiiEEENS1_10collective13CollectiveMmaINS1_34MainloopSm90TmaGmmaWarpSpecializedILi2ENS5_IJNS4_1CILi1EEESB_SB_EEENS1_35KernelTmaWarpSpecializedCooperativeEEENS5_IJNSA_ILi256EEENSA_ILi64EEESG_EEENS_10bfloat16_tENS5_IJlSB_lEEESI_SJ_NS4_8TiledMMAINS4_8MMA_AtomIJNS4_4SM904GMMA27MMA_64x64x16_F32BF16BF16_SSILNSN_5MajorE0ELSP_0ELNSN_7ScaleInE1ELSQ_1EEEEEENS4_6LayoutINS5_IJNSA_ILi2EEESB_SB_EEENS5_IJSB_NSA_ILi0EEESW_EEEEENS5_IJNS4_10UnderscoreESZ_SZ_EEEEENS4_13SM90_TMA_LOADENS4_14ComposedLayoutINS4_7SwizzleILi3ELi4ELi3EEENS4_18smem_ptr_flag_bitsILi16EEENST_INS5_IJNSA_ILi8EEESG_EEENS5_IJSG_SB_EEEEEEEvNS4_8identityES12_S1C_vS1D_EENS_8epilogue10collective6detail29Sm90TmaWarpSpecializedAdapterINS1G_15DefaultEpilogueISI_SJ_SJ_NS1F_6thread17LinearCombinationISI_Li1EffLNS1K_9ScaleType4KindE0ELNS_15FloatRoundStyleE2ESI_EENS1_15EpilogueDefaultEEEEEvvEEEEvNT_6ParamsE:
        .type           _ZN7cutlass13device_kernelINS_4gemm6kernel13GemmUniversalIN4cute5tupleIJiiiiEEENS1_10collective13CollectiveMmaINS1_34MainloopSm90TmaGmmaWarpSpecializedILi2ENS5_IJNS4_1CILi1EEESB_SB_EEENS1_35KernelTmaWarpSpecializedCooperativeEEENS5_IJNSA_ILi256EEENSA_ILi64EEESG_EEENS_10bfloat16_tENS5_IJlSB_lEEESI_SJ_NS4_8TiledMMAINS4_8MMA_AtomIJNS4_4SM904GMMA27MMA_64x64x16_F32BF16BF16_SSILNSN_5MajorE0ELSP_0ELNSN_7ScaleInE1ELSQ_1EEEEEENS4_6LayoutINS5_IJNSA_ILi2EEESB_SB_EEENS5_IJSB_NSA_ILi0EEESW_EEEEENS5_IJNS4_10UnderscoreESZ_SZ_EEEEENS4_13SM90_TMA_LOADENS4_14ComposedLayoutINS4_7SwizzleILi3ELi4ELi3EEENS4_18smem_ptr_flag_bitsILi16EEENST_INS5_IJNSA_ILi8EEESG_EEENS5_IJSG_SB_EEEEEEEvNS4_8identityES12_S1C_vS1D_EENS_8epilogue10collective6detail29Sm90TmaWarpSpecializedAdapterINS1G_15DefaultEpilogueISI_SJ_SJ_NS1F_6thread17LinearCombinationISI_Li1EffLNS1K_9ScaleType4KindE0ELNS_15FloatRoundStyleE2ESI_EENS1_15EpilogueDefaultEEEEEvvEEEEvNT_6ParamsE,@function
        .size           _ZN7cutlass13device_kernelINS_4gemm6kernel13GemmUniversalIN4cute5tupleIJiiiiEEENS1_10collective13CollectiveMmaINS1_34MainloopSm90TmaGmmaWarpSpecializedILi2ENS5_IJNS4_1CILi1EEESB_SB_EEENS1_35KernelTmaWarpSpecializedCooperativeEEENS5_IJNSA_ILi256EEENSA_ILi64EEESG_EEENS_10bfloat16_tENS5_IJlSB_lEEESI_SJ_NS4_8TiledMMAINS4_8MMA_AtomIJNS4_4SM904GMMA27MMA_64x64x16_F32BF16BF16_SSILNSN_5MajorE0ELSP_0ELNSN_7ScaleInE1ELSQ_1EEEEEENS4_6LayoutINS5_IJNSA_ILi2EEESB_SB_EEENS5_IJSB_NSA_ILi0EEESW_EEEEENS5_IJNS4_10UnderscoreESZ_SZ_EEEEENS4_13SM90_TMA_LOADENS4_14ComposedLayoutINS4_7SwizzleILi3ELi4ELi3EEENS4_18smem_ptr_flag_bitsILi16EEENST_INS5_IJNSA_ILi8EEESG_EEENS5_IJSG_SB_EEEEEEEvNS4_8identityES12_S1C_vS1D_EENS_8epilogue10collective6detail29Sm90TmaWarpSpecializedAdapterINS1G_15DefaultEpilogueISI_SJ_SJ_NS1F_6thread17LinearCombinationISI_Li1EffLNS1K_9ScaleType4KindE0ELNS_15FloatRoundStyleE2ESI_EENS1_15EpilogueDefaultEEEEEvvEEEEvNT_6ParamsE,(.L_x_188 - _ZN7cutlass13device_kernelINS_4gemm6kernel13GemmUniversalIN4cute5tupleIJiiiiEEENS1_10collective13CollectiveMmaINS1_34MainloopSm90TmaGmmaWarpSpecializedILi2ENS5_IJNS4_1CILi1EEESB_SB_EEENS1_35KernelTmaWarpSpecializedCooperativeEEENS5_IJNSA_ILi256EEENSA_ILi64EEESG_EEENS_10bfloat16_tENS5_IJlSB_lEEESI_SJ_NS4_8TiledMMAINS4_8MMA_AtomIJNS4_4SM904GMMA27MMA_64x64x16_F32BF16BF16_SSILNSN_5MajorE0ELSP_0ELNSN_7ScaleInE1ELSQ_1EEEEEENS4_6LayoutINS5_IJNSA_ILi2EEESB_SB_EEENS5_IJSB_NSA_ILi0EEESW_EEEEENS5_IJNS4_10UnderscoreESZ_SZ_EEEEENS4_13SM90_TMA_LOADENS4_14ComposedLayoutINS4_7SwizzleILi3ELi4ELi3EEENS4_18smem_ptr_flag_bitsILi16EEENST_INS5_IJNSA_ILi8EEESG_EEENS5_IJSG_SB_EEEEEEEvNS4_8identityES12_S1C_vS1D_EENS_8epilogue10collective6detail29Sm90TmaWarpSpecializedAdapterINS1G_15DefaultEpilogueISI_SJ_SJ_NS1F_6thread17LinearCombinationISI_Li1EffLNS1K_9ScaleType4KindE0ELNS_15FloatRoundStyleE2ESI_EENS1_15EpilogueDefaultEEEEEvvEEEEvNT_6ParamsE)
        .other          _ZN7cutlass13device_kernelINS_4gemm6kernel13GemmUniversalIN4cute5tupleIJiiiiEEENS1_10collective13CollectiveMmaINS1_34MainloopSm90TmaGmmaWarpSpecializedILi2ENS5_IJNS4_1CILi1EEESB_SB_EEENS1_35KernelTmaWarpSpecializedCooperativeEEENS5_IJNSA_ILi256EEENSA_ILi64EEESG_EEENS_10bfloat16_tENS5_IJlSB_lEEESI_SJ_NS4_8TiledMMAINS4_8MMA_AtomIJNS4_4SM904GMMA27MMA_64x64x16_F32BF16BF16_SSILNSN_5MajorE0ELSP_0ELNSN_7ScaleInE1ELSQ_1EEEEEENS4_6LayoutINS5_IJNSA_ILi2EEESB_SB_EEENS5_IJSB_NSA_ILi0EEESW_EEEEENS5_IJNS4_10UnderscoreESZ_SZ_EEEEENS4_13SM90_TMA_LOADENS4_14ComposedLayoutINS4_7SwizzleILi3ELi4ELi3EEENS4_18smem_ptr_flag_bitsILi16EEENST_INS5_IJNSA_ILi8EEESG_EEENS5_IJSG_SB_EEEEEEEvNS4_8identityES12_S1C_vS1D_EENS_8epilogue10collective6detail29Sm90TmaWarpSpecializedAdapterINS1G_15DefaultEpilogueISI_SJ_SJ_NS1F_6thread17LinearCombinationISI_Li1EffLNS1K_9ScaleType4KindE0ELNS_15FloatRoundStyleE2ESI_EENS1_15EpilogueDefaultEEEEEvvEEEEvNT_6ParamsE,@"STO_CUDA_ENTRY STV_DEFAULT"
_ZN7cutlass13device_kernelINS_4gemm6kernel13GemmUniversalIN4cute5tupleIJiiiiEEENS1_10collective13CollectiveMmaINS1_34MainloopSm90TmaGmmaWarpSpecializedILi2ENS5_IJNS4_1CILi1EEESB_SB_EEENS1_35KernelTmaWarpSpecializedCooperativeEEENS5_IJNSA_ILi256EEENSA_ILi64EEESG_EEENS_10bfloat16_tENS5_IJlSB_lEEESI_SJ_NS4_8TiledMMAINS4_8MMA_AtomIJNS4_4SM904GMMA27MMA_64x64x16_F32BF16BF16_SSILNSN_5MajorE0ELSP_0ELNSN_7ScaleInE1ELSQ_1EEEEEENS4_6LayoutINS5_IJNSA_ILi2EEESB_SB_EEENS5_IJSB_NSA_ILi0EEESW_EEEEENS5_IJNS4_10UnderscoreESZ_SZ_EEEEENS4_13SM90_TMA_LOADENS4_14ComposedLayoutINS4_7SwizzleILi3ELi4ELi3EEENS4_18smem_ptr_flag_bitsILi16EEENST_INS5_IJNSA_ILi8EEESG_EEENS5_IJSG_SB_EEEEEEEvNS4_8identityES12_S1C_vS1D_EENS_8epilogue10collective6detail29Sm90TmaWarpSpecializedAdapterINS1G_15DefaultEpilogueISI_SJ_SJ_NS1F_6thread17LinearCombinationISI_Li1EffLNS1K_9ScaleType4KindE0ELNS_15FloatRoundStyleE2ESI_EENS1_15EpilogueDefaultEEEEEvvEEEEvNT_6ParamsE:
[----:B------:R-:W0:Y:S01]  /*0000*/  LDC R1, c[0x0][0x28] ;  /* 0x00000a00ff017b82 */ /* 0x000e220000000800 */
[----:B------:R-:W1:Y:S01]  /*0010*/  S2R R18, SR_TID.X ;  /* 0x0000000000127919 */ /* 0x000e620000002100 */
[----:B------:R-:W-:Y:S01]  /*0020*/  ELECT P0, URZ, PT ;  /* 0x00000000003f782f */ /* 0x000fe20003800000 */
[----:B------:R-:W-:Y:S01]  /*0030*/  BSSY B0, `(.L_x_0) ;  /* 0x000000f000007945 */ /* 0x000fe20003800000 */
[--C-:B-1----:R-:W-:Y:S02]  /*0040*/  SHF.R.U32.HI R0, RZ, 0x5, R18.reuse ;  /* 0x00000005ff007819 */ /* 0x102fe40000011612 */
[----:B------:R-:W-:-:S03]  /*0050*/  SHF.R.U32.HI R22, RZ, 0x7, R18 ;  /* 0x00000007ff167819 */ /* 0x000fc60000011612 */
[----:B------:R-:W1:Y:S04]  /*0060*/  SHFL.IDX PT, R5, R0, RZ, 0x1f ;  /* 0x00001fff00057589 */ /* 0x000e6800000e0000 */
[----:B------:R2:W3:Y:S01]  /*0070*/  SHFL.IDX PT, R8, R22, RZ, 0x1f ;  /* 0x00001fff16087589 */ /* 0x0004e200000e0000 */
[----:B-1----:R-:W-:-:S13]  /*0080*/  ISETP.NE.OR P0, PT, R5, RZ, !P0 ;  /* 0x000000ff0500720c */ /* 0x002fda0004705670 */
[----:B0-23--:R-:W-:Y:S05]  /*0090*/  @P0 BRA `(.L_x_1) ;  /* 0x0000000000200947 */ /* 0x00dfea0003800000 */
[----:B------:R-:W-:Y:S02]  /*00a0*/  ULDC.64 UR4, c[0x0][0x198] ;  /* 0x0000660000047ab9 */ /* 0x000fe40000000a00 */
[----:B------:R-:W-:Y:S02]  /*00b0*/  UIADD3 UR6, UP0, UR4, 0xf0, URZ ;  /* 0x000000f004067890 */ /* 0x000fe4000ff1e03f */
[----:B------:R-:W-:Y:S02]  /*00c0*/  UIADD3 UR4, UP1, UR4, 0x1f0, URZ ;  /* 0x000001f004047890 */ /* 0x000fe4000ff3e03f */
[----:B------:R-:W-:Y:S02]  /*00d0*/  UIADD3.X UR7, URZ, UR5, URZ, UP0, !UPT ;  /* 0x000000053f077290 */ /* 0x000fe400087fe43f */
[----:B------:R-:W-:-:S07]  /*00e0*/  UIADD3.X UR5, URZ, UR5, URZ, UP1, !UPT ;  /* 0x000000053f057290 */ /* 0x000fce0008ffe43f */
[----:B------:R0:W-:Y:S02]  /*00f0*/  UTMACCTL.PF [UR6] ;  /* 0x00000000060079b9 */ /* 0x0001e40008040000 */
[----:B------:R0:W-:Y:S02]  /*0100*/  UTMACCTL.PF [UR4] ;  /* 0x00000000040079b9 */ /* 0x0001e40008040000 */
[----:B0-----:R-:W-:Y:S01]  /*0110*/  NOP ;  /* 0x0000000000007918 */ /* 0x001fe20000000000 */
.L_x_1:
[----:B------:R-:W-:Y:S05]  /*0120*/  BSYNC B0 ;  /* 0x0000000000007941 */ /* 0x000fea0003800000 */
.L_x_0:
[----:B------:R-:W0:Y:S02]  /*0130*/  SHFL.IDX PT, R2, R0, RZ, 0x1f ;  /* 0x00001fff00027589 */ /* 0x000e2400000e0000 */
[----:B0-----:R-:W-:-:S13]  /*0140*/  ISETP.NE.AND P0, PT, R2, RZ, PT ;  /* 0x000000ff0200720c */ /* 0x001fda0003f05270 */
[----:B------:R-:W-:Y:S05]  /*0150*/  @P0 BRA `(.L_x_2) ;  /* 0x0000000000480947 */ /* 0x000fea0003800000 */
[----:B------:R-:W0:Y:S01]  /*0160*/  S2UR UR8, SR_CgaCtaId ;  /* 0x00000000000879c3 */ /* 0x000e220000008800 */
[----:B------:R-:W-:Y:S01]  /*0170*/  UMOV UR4, 0x400 ;  /* 0x0000040000047882 */ /* 0x000fe20000000000 */
[----:B------:R-:W-:Y:S01]  /*0180*/  UMOV UR5, 0x1 ;  /* 0x0000000100057882 */ /* 0x000fe20000000000 */
[----:B------:R-:W-:Y:S01]  /*0190*/  UMOV UR6, 0x100 ;  /* 0x0000010000067882 */ /* 0x000fe20000000000 */
[----:B------:R-:W-:Y:S01]  /*01a0*/  ELECT P0, URZ, PT ;  /* 0x00000000003f782f */ /* 0x000fe20003800000 */
[----:B------:R-:W-:-:S04]  /*01b0*/  UIADD3 UR6, -UR6, 0x100000, URZ ;  /* 0x0010000006067890 */ /* 0x000fc8000fffe13f */
[----:B------:R-:W-:Y:S02]  /*01c0*/  USHF.L.U32 UR7, UR6, 0xb, URZ ;  /* 0x0000000b06077899 */ /* 0x000fe4000800063f */
[----:B------:R-:W-:Y:S02]  /*01d0*/  USHF.L.U32 UR6, UR6, 0x1, URZ ;  /* 0x0000000106067899 */ /* 0x000fe4000800063f */
[----:B0-----:R-:W-:Y:S02]  /*01e0*/  ULEA UR8, UR8, UR4, 0x18 ;  /* 0x0000000408087291 */ /* 0x001fe4000f8ec03f */
[----:B------:R-:W-:-:S04]  /*01f0*/  UIADD3 UR4, -UR5, 0x100000, URZ ;  /* 0x0010000005047890 */ /* 0x000fc8000fffe13f */
[----:B------:R-:W-:Y:S02]  /*0200*/  USHF.L.U32 UR5, UR4, 0xb, URZ ;  /* 0x0000000b04057899 */ /* 0x000fe4000800063f */
[----:B------:R-:W-:Y:S01]  /*0210*/  USHF.L.U32 UR4, UR4, 0x1, URZ ;  /* 0x0000000104047899 */ /* 0x000fe2000800063f */
[----:B------:R-:W0:Y:S11]  /*0220*/  FENCE.VIEW.ASYNC.S ;  /* 0x00000000000073c6 */ /* 0x000e360000000000 */
[----:B0-----:R0:W1:Y:S01]  /*0230*/  SYNCS.EXCH.64 URZ, [UR8], UR4 ;  /* 0x00000004083f75b2 */ /* 0x0010620008000100 */
[----:B------:R0:W2:Y:S01]  /*0240*/  SYNCS.EXCH.64 URZ, [UR8+0x10], UR6 ;  /* 0x00001006083f75b2 */ /* 0x0000a20008000100 */
[----:B------:R0:W3:Y:S01]  /*0250*/  SYNCS.EXCH.64 URZ, [UR8+0x8], UR4 ;  /* 0x00000804083f75b2 */ /* 0x0000e20008000100 */
[----:B------:R0:W4:Y:S01]  /*0260*/  SYNCS.EXCH.64 URZ, [UR8+0x18], UR6 ;  /* 0x00001806083f75b2 */ /* 0x0001220008000100 */
[----:B------:R-:W-:Y:S01]  /*0270*/  NOP ;  /* 0x0000000000007918 */ /* 0x000fe20000000000 */
.L_x_2:
[----:B------:R-:W5:Y:S01]  /*0280*/  SHFL.IDX PT, R0, R0, RZ, 0x1f ;  /* 0x00001fff00007589 */ /* 0x000f6200000e0000 */
[----:B------:R-:W1:Y:S01]  /*0290*/  LDC R2, c[0x0][0x65c] ;  /* 0x00019700ff027b82 */ /* 0x000e620000000800 */
[----:B------:R-:W-:Y:S02]  /*02a0*/  ELECT P0, URZ, PT ;  /* 0x00000000003f782f */ /* 0x000fe40003800000 */
[----:B------:R-:W-:Y:S01]  /*02b0*/  LOP3.LUT R6, R6, 0xfffff7ff, RZ, 0xc0, !PT ;  /* 0xfffff7ff06067812 */ /* 0x000fe200078ec0ff */
[----:B------:R-:W2:Y:S01]  /*02c0*/  S2R R3, SR_CTAID.Y ;  /* 0x0000000000037919 */ /* 0x000ea20000002600 */
[----:B0-----:R-:W-:Y:S01]  /*02d0*/  UMOV UR4, 0x20 ;  /* 0x0000002000047882 */ /* 0x001fe20000000000 */
[----:B------:R-:W-:Y:S01]  /*02e0*/  ISETP.NE.AND P2, PT, R8, RZ, PT ;  /* 0x000000ff0800720c */ /* 0x000fe20003f45270 */
[----:B------:R-:W-:Y:S01]  /*02f0*/  NOP ;  /* 0x0000000000007918 */ /* 0x000fe20000000000 */
[----:B------:R-:W0:Y:S01]  /*0300*/  S2R R4, SR_CTAID.X ;  /* 0x0000000000047919 */ /* 0x000e220000002500 */
[----:B------:R-:W-:Y:S01]  /*0310*/  NOP ;  /* 0x0000000000007918 */ /* 0x000fe20000000000 */
[----:B-----5:R-:W-:-:S02]  /*0320*/  ISETP.NE.OR P0, PT, R0, RZ, !P0 ;  /* 0x000000ff0000720c */ /* 0x020fc40004705670 */
[----:B-1----:R-:W-:-:S11]  /*0330*/  ISETP.NE.AND P3, PT, R2, 0x1, PT ;  /* 0x000000010200780c */ /* 0x002fd60003f65270 */
[----:B------:R-:W-:Y:S01]  /*0340*/  VOTEU.ALL UP0, P0 ;  /* 0x00000000003f7886 */ /* 0x000fe20000000000 */
[----:B------:R-:W-:Y:S01]  /*0350*/  VOTEU.ALL UP1, P0 ;  /* 0x00000000003f7886 */ /* 0x000fe20000020000 */
[----:B------:R-:W-:Y:S01]  /*0360*/  @P3 LOP3.LUT R6, R6, 0x800, RZ, 0xfc, !PT ;  /* 0x0000080006063812 */ /* 0x000fe200078efcff */
[----:B------:R-:W0:Y:S01]  /*0370*/  @P3 LDC R17, c[0x0][0x10] ;  /* 0x00000400ff113b82 */ /* 0x000e220000000800 */
[----:B------:R-:W-:Y:S01]  /*0380*/  SHF.R.S32.HI R6, RZ, 0x1f, R5 ;  /* 0x0000001fff067819 */ /* 0x000fe20000011405 */
[----:B------:R-:W-:Y:S01]  /*0390*/  @!UP0 UMOV UR6, 0x400 ;  /* 0x0000040000068882 */ /* 0x000fe20000000000 */
[----:B------:R-:W-:-:S04]  /*03a0*/  @!UP0 UIADD3 UR4, -UR4, 0x100000, URZ ;  /* 0x0010000004048890 */ /* 0x000fc8000fffe13f */
[----:B------:R-:W-:Y:S02]  /*03b0*/  @!UP0 USHF.L.U32 UR5, UR4, 0xb, URZ ;  /* 0x0000000b04058899 */ /* 0x000fe4000800063f */
[----:B------:R-:W-:Y:S01]  /*03c0*/  @!UP0 USHF.L.U32 UR4, UR4, 0x1, URZ ;  /* 0x0000000104048899 */ /* 0x000fe2000800063f */
[----:B------:R-:W-:Y:S01]  /*03d0*/  @P3 IMAD.MOV.U32 R7, RZ, RZ, RZ ;  /* 0x000000ffff073224 */ /* 0x000fe200078e00ff */
[----:B------:R-:W-:Y:S01]  /*03e0*/  LEA.HI R6, R6, R5, RZ, 0x2 ;  /* 0x0000000506067211 */ /* 0x000fe200078f10ff */
[----:B------:R-:W-:Y:S01]  /*03f0*/  @P3 IMAD.MOV.U32 R11, RZ, RZ, RZ ;  /* 0x000000ffff0b3224 */ /* 0x000fe200078e00ff */
[----:B------:R-:W1:Y:S02]  /*0400*/  @!UP0 S2UR UR7, SR_CgaCtaId ;  /* 0x00000000000789c3 */ /* 0x000e640000008800 */
[----:B------:R-:W-:Y:S01]  /*0410*/  LOP3.LUT R0, R6, 0xfffffffc, RZ, 0xc0, !PT ;  /* 0xfffffffc06007812 */ /* 0x000fe200078ec0ff */
[----:B--2---:R-:W-:-:S04]  /*0420*/  @P3 IMAD.MOV.U32 R6, RZ, RZ, R3 ;  /* 0x000000ffff063224 */ /* 0x004fc800078e0003 */
[----:B------:R-:W-:Y:S01]  /*0430*/  IMAD.IADD R0, R5, 0x1, -R0 ;  /* 0x0000000105007824 */ /* 0x000fe200078e0a00 */
[----:B------:R-:W2:Y:S01]  /*0440*/  @!P3 LDC R9, c[0x0][0xc] ;  /* 0x00000300ff09bb82 */ /* 0x000ea20000000800 */
[----:B------:R-:W-:Y:S02]  /*0450*/  IMAD.MOV.U32 R5, RZ, RZ, RZ ;  /* 0x000000ffff057224 */ /* 0x000fe400078e00ff */
[----:B0-----:R-:W-:-:S04]  /*0460*/  @P3 IMAD.WIDE.U32 R16, R4, R17, R6 ;  /* 0x0000001104103225 */ /* 0x001fc800078e0006 */
[----:B------:R-:W-:Y:S01]  /*0470*/  @P3 IMAD.IADD R17, R17, 0x1, R11 ;  /* 0x0000000111113824 */ /* 0x000fe200078e020b */
[----:B-1----:R-:W-:Y:S01]  /*0480*/  @!UP0 ULEA UR6, UR7, UR6, 0x18 ;  /* 0x0000000607068291 */ /* 0x002fe2000f8ec03f */
[----:B------:R-:W-:Y:S01]  /*0490*/  VOTEU.ALL UP0, P0 ;  /* 0x00000000003f7886 */ /* 0x000fe20000000000 */
[----:B------:R-:W-:-:S04]  /*04a0*/  ISETP.NE.AND P0, PT, R0, 0x3, PT ;  /* 0x000000030000780c */ /* 0x000fc80003f05270 */
[----:B------:R-:W-:Y:S01]  /*04b0*/  ISETP.EQ.OR P0, PT, R0, RZ, !P0 ;  /* 0x000000ff0000720c */ /* 0x000fe20004702670 */
[----:B--2---:R-:W-:-:S03]  /*04c0*/  @!P3 IMAD.WIDE.U32 R6, R9, R3, R4 ;  /* 0x000000030906b225 */ /* 0x004fc600078e0004 */
[C---:B------:R-:W-:Y:S01]  /*04d0*/  ISETP.EQ.AND P0, PT, R8.reuse, RZ, P0 ;  /* 0x000000ff0800720c */ /* 0x040fe20000702270 */
[----:B------:R-:W-:Y:S01]  /*04e0*/  VIADD R8, R8, 0xffffffff ;  /* 0xffffffff08087836 */ /* 0x000fe20000000000 */
[----:B------:R-:W0:Y:S02]  /*04f0*/  FENCE.VIEW.ASYNC.S ;  /* 0x00000000000073c6 */ /* 0x000e240000000000 */
[----:B0-----:R0:W3:Y:S01]  /*0500*/  @!UP0 SYNCS.EXCH.64 URZ, [UR6+0x30], UR4 ;  /* 0x00003004063f85b2 */ /* 0x0010e20008000100 */
[----:B------:R-:W-:Y:S01]  /*0510*/  @!P3 IMAD.MOV.U32 R16, RZ, RZ, R6 ;  /* 0x000000ffff10b224 */ /* 0x000fe200078e0006 */
[----:B------:R-:W-:Y:S01]  /*0520*/  SEL R19, RZ, 0x1, !P0 ;  /* 0x00000001ff137807 */ /* 0x000fe20004000000 */
[----:B------:R-:W-:Y:S01]  /*0530*/  @!P3 IMAD.MOV.U32 R17, RZ, RZ, R7 ;  /* 0x000000ffff11b224 */ /* 0x000fe200078e0007 */
[----:B------:R-:W-:-:S04]  /*0540*/  ISETP.GE.U32.AND P1, PT, R8, 0x2, PT ;  /* 0x000000020800780c */ /* 0x000fc80003f26070 */
[----:B------:R-:W-:Y:S01]  /*0550*/  SEL R19, R19, 0x2, P1 ;  /* 0x0000000213137807 */ /* 0x000fe20000800000 */
[----:B------:R0:W3:Y:S01]  /*0560*/  @!UP1 SYNCS.EXCH.64 URZ, [UR6+0x38], UR4 ;  /* 0x00003804063f95b2 */ /* 0x0000e20008000100 */
[----:B------:R-:W-:Y:S01]  /*0570*/  NOP ;  /* 0x0000000000007918 */ /* 0x000fe20000000000 */
[----:B---34-:R-:W-:Y:S06]  /*0580*/  BAR.SYNC.DEFER_BLOCKING 0x0 ;  /* 0x0000000000007b1d */ /* 0x018fec0000010000 */
[----:B------:R-:W-:Y:S05]  /*0590*/  @!P2 BRA `(.L_x_3) ;  /* 0x0000006c00b0a947 */ /* 0x000fea0003800000 */
[----:B------:R-:W-:-:S13]  /*05a0*/  ISETP.GT.U32.AND P0, PT, R8, 0x1, PT ;  /* 0x000000010800780c */ /* 0x000fda0003f04070 */
[----:B0-----:R-:W-:Y:S05]  /*05b0*/  @P0 EXIT ;  /* 0x000000000000094d */ /* 0x001fea0003800000 */
[----:B------:R-:W-:Y:S01]  /*05c0*/  ULDC.64 UR4, c[0x0][0x650] ;  /* 0x0001940000047ab9 */ /* 0x000fe20000000a00 */
[----:B------:R-:W-:Y:S01]  /*05d0*/  PRMT R0, RZ, 0x7610, R0 ;  /* 0x00007610ff007816 */ /* 0x000fe20000000000 */
[----:B------:R-:W-:Y:S01]  /*05e0*/  IMAD.MOV.U32 R94, RZ, RZ, -0x1 ;  /* 0xffffffffff5e7424 */ /* 0x000fe200078e00ff */
[----:B------:R-:W-:Y:S01]  /*05f0*/  ISETP.GE.U32.AND P0, PT, R16, UR4, PT ;  /* 0x0000000410007c0c */ /* 0x000fe2000bf06070 */
[----:B------:R-:W-:Y:S02]  /*0600*/  IMAD.MOV.U32 R90, RZ, RZ, -0x1 ;  /* 0xffffffffff5a7424 */ /* 0x000fe400078e00ff */
[----:B------:R-:W-:Y:S01]  /*0610*/  IMAD.MOV.U32 R23, RZ, RZ, -0x1 ;  /* 0xffffffffff177424 */ /* 0x000fe200078e00ff */
[----:B------:R-:W-:-:S13]  /*0620*/  ISETP.GE.U32.AND.EX P0, PT, R17, UR5, PT, P0 ;  /* 0x0000000511007c0c */ /* 0x000fda000bf06100 */
[----:B------:R-:W-:Y:S05]  /*0630*/  @P0 BRA `(.L_x_4) ;  /* 0x0000000400540947 */ /* 0x000fea0003800000 */
[----:B------:R-:W0:Y:S01]  /*0640*/  LDC.64 R14, c[0x0][0x628] ;  /* 0x00018a00ff0e7b82 */ /* 0x000e220000000a00 */
[----:B------:R-:W-:Y:S02]  /*0650*/  IMAD.MOV.U32 R6, RZ, RZ, R16 ;  /* 0x000000ffff067224 */ /* 0x000fe400078e0010 */
[----:B------:R-:W-:-:S05]  /*0660*/  IMAD.MOV.U32 R7, RZ, RZ, R17 ;  /* 0x000000ffff077224 */ /* 0x000fca00078e0011 */
[----:B------:R-:W1:Y:S08]  /*0670*/  LDC R0, c[0x0][0x630] ;  /* 0x00018c00ff007b82 */ /* 0x000e700000000800 */
[----:B------:R-:W2:Y:S01]  /*0680*/  LDC.64 R20, c[0x0][0x620] ;  /* 0x00018800ff147b82 */ /* 0x000ea20000000a00 */
[----:B0-----:R-:W-:-:S04]  /*0690*/  ISETP.NE.U32.AND P0, PT, R14, RZ, PT ;  /* 0x000000ff0e00720c */ /* 0x001fc80003f05070 */
[----:B------:R-:W-:-:S13]  /*06a0*/  ISETP.NE.AND.EX P0, PT, R15, RZ, PT, P0 ;  /* 0x000000ff0f00720c */ /* 0x000fda0003f05300 */
[----:B-12---:R-:W-:Y:S05]  /*06b0*/  @!P0 BRA `(.L_x_5) ;  /* 0x0000000000288947 */ /* 0x006fea0003800000 */
[----:B------:R-:W0:Y:S02]  /*06c0*/  LDC R11, c[0x0][0x634] ;  /* 0x00018d00ff0b7b82 */ /* 0x000e240000000800 */
[----:B0-----:R-:W-:-:S05]  /*06d0*/  IADD3 R11, P0, R16, R11, RZ ;  /* 0x0000000b100b7210 */ /* 0x001fca0007f1e0ff */
[----:B------:R-:W-:-:S04]  /*06e0*/  IMAD.X R13, RZ, RZ, R17, P0 ;  /* 0x000000ffff0d7224 */ /* 0x000fc800000e0611 */
[----:B------:R-:W-:-:S04]  /*06f0*/  IMAD.WIDE.U32 R6, R13, R14, RZ ;  /* 0x0000000e0d067225 */ /* 0x000fc800078e00ff */
[----:B------:R-:W-:-:S04]  /*0700*/  IMAD.WIDE.U32 R8, P0, R11, R15, R6 ;  /* 0x0000000f0b087225 */ /* 0x000fc80007800006 */
[----:B------:R-:W-:-:S04]  /*0710*/  IMAD.WIDE.U32 R6, R11, R14, RZ ;  /* 0x0000000e0b067225 */ /* 0x000fc800078e00ff */
[----:B------:R-:W-:Y:S01]  /*0720*/  IMAD.X R11, RZ, RZ, RZ, P0 ;  /* 0x000000ffff0b7224 */ /* 0x000fe200000e06ff */
[----:B------:R-:W-:Y:S01]  /*0730*/  IADD3 RZ, P0, R7, R8, RZ ;  /* 0x0000000807ff7210 */ /* 0x000fe20007f1e0ff */
[----:B------:R-:W-:-:S04]  /*0740*/  IMAD.MOV.U32 R10, RZ, RZ, R9 ;  /* 0x000000ffff0a7224 */ /* 0x000fc800078e0009 */
[----:B------:R-:W-:-:S08]  /*0750*/  IMAD.WIDE.U32.X R6, R13, R15, R10, P0 ;  /* 0x0000000f0d067225 */ /* 0x000fd000000e040a */
.L_x_5:
[-CC-:B------:R-:W-:Y:S01]  /*0760*/  SHF.R.U64 R23, R6, R0.reuse, R7.reuse ;  /* 0x0000000006177219 */ /* 0x180fe20000001207 */
[----:B------:R-:W0:Y:S01]  /*0770*/  LDC R10, c[0x0][0x618] ;  /* 0x00018600ff0a7b82 */ /* 0x000e220000000800 */
[----:B------:R-:W-:Y:S01]  /*0780*/  SHF.R.U32.HI R5, RZ, R0, R7 ;  /* 0x00000000ff057219 */ /* 0x000fe20000011607 */
[----:B------:R-:W-:Y:S01]  /*0790*/  ULDC UR4, c[0x0][0x150] ;  /* 0x0000540000047ab9 */ /* 0x000fe20000000800 */
[----:B------:R-:W-:Y:S02]  /*07a0*/  IADD3 R9, P0, RZ, -R23, RZ ;  /* 0x80000017ff097210 */ /* 0x000fe40007f1e0ff */
[----:B------:R-:W-:-:S03]  /*07b0*/  I2FP.F32.U32 R0, R4 ;  /* 0x0000000400007245 */ /* 0x000fc60000201000 */
[----:B------:R-:W1:Y:S01]  /*07c0*/  LDC.64 R28, c[0x0][0x640] ;  /* 0x00019000ff1c7b82 */ /* 0x000e620000000a00 */
[----:B------:R-:W-:Y:S02]  /*07d0*/  IMAD.X R11, RZ, RZ, ~R5, P0 ;  /* 0x000000ffff0b7224 */ /* 0x000fe400000e0e05 */
[----:B------:R-:W-:Y:S01]  /*07e0*/  FMUL R0, R0, UR4 ;  /* 0x0000000400007c20 */ /* 0x000fe20008400000 */
[----:B------:R-:W-:Y:S01]  /*07f0*/  IMAD.WIDE.U32 R6, R9, R20, R16 ;  /* 0x0000001409067225 */ /* 0x000fe200078e0010 */
[----:B------:R-:W-:-:S03]  /*0800*/  ULDC UR4, c[0x0][0x154] ;  /* 0x0000550000047ab9 */ /* 0x000fc60000000800 */
[----:B------:R-:W-:Y:S01]  /*0810*/  IMAD R8, R11, R20, RZ ;  /* 0x000000140b087224 */ /* 0x000fe200078e02ff */
[----:B------:R-:W2:Y:S01]  /*0820*/  LDC R5, c[0x0][0x144] ;  /* 0x00005100ff057b82 */ /* 0x000ea20000000800 */
[----:B------:R-:W3:Y:S02]  /*0830*/  F2I.U32.TRUNC.NTZ R0, R0 ;  /* 0x0000000000007305 */ /* 0x000ee4000020f000 */
[----:B------:R-:W-:-:S04]  /*0840*/  IMAD R9, R9, R21, R8 ;  /* 0x0000001509097224 */ /* 0x000fc800078e0208 */
[----:B------:R-:W-:Y:S01]  /*0850*/  IMAD.IADD R7, R7, 0x1, R9 ;  /* 0x0000000107077824 */ /* 0x000fe200078e0209 */
[----:B------:R-:W4:Y:S01]  /*0860*/  LDC R12, c[0x0][0x608] ;  /* 0x00018200ff0c7b82 */ /* 0x000f220000000800 */
[----:B------:R-:W-:-:S03]  /*0870*/  IMAD.MOV.U32 R9, RZ, RZ, -0x1 ;  /* 0xffffffffff097424 */ /* 0x000fc600078e00ff */
[-CC-:B0-----:R-:W-:Y:S02]  /*0880*/  SHF.R.U64 R20, R6, R10.reuse, R7.reuse ;  /* 0x0000000a06147219 */ /* 0x181fe40000001207 */
[----:B------:R-:W-:Y:S02]  /*0890*/  I2FP.F32.U32 R6, R3 ;  /* 0x0000000300067245 */ /* 0x000fe40000201000 */
[----:B------:R-:W0:Y:S01]  /*08a0*/  LDC R26, c[0x0][0x658] ;  /* 0x00019600ff1a7b82 */ /* 0x000e220000000800 */
[----:B-1----:R-:W-:Y:S01]  /*08b0*/  ISETP.NE.U32.AND P0, PT, R28, RZ, PT ;  /* 0x000000ff1c00720c */ /* 0x002fe20003f05070 */
[----:B---3--:R-:W-:Y:S01]  /*08c0*/  IMAD.MOV R8, RZ, RZ, -R0 ;  /* 0x000000ffff087224 */ /* 0x008fe200078e0a00 */
[----:B------:R-:W-:Y:S01]  /*08d0*/  SHF.R.U32.HI R7, RZ, R10, R7 ;  /* 0x0000000aff077219 */ /* 0x000fe20000011607 */
[----:B------:R-:W-:Y:S01]  /*08e0*/  FMUL R6, R6, UR4 ;  /* 0x0000000406067c20 */ /* 0x000fe20008400000 */
[----:B------:R-:W-:-:S03]  /*08f0*/  ISETP.NE.AND.EX P0, PT, R29, RZ, PT, P0 ;  /* 0x000000ff1d00720c */ /* 0x000fc60003f05300 */
[----:B------:R-:W1:Y:S01]  /*0900*/  LDC R14, c[0x0][0x148] ;  /* 0x00005200ff0e7b82 */ /* 0x000e620000000800 */
[----:B--2---:R-:W-:-:S07]  /*0910*/  IMAD R0, R5, R8, R4 ;  /* 0x0000000805007224 */ /* 0x004fce00078e0204 */
[----:B------:R-:W2:Y:S01]  /*0920*/  LDC R24, c[0x0][0x600] ;  /* 0x00018000ff187b82 */ /* 0x000ea20000000800 */
[-CC-:B----4-:R-:W-:Y:S02]  /*0930*/  SHF.R.U64 R30, R20, R12.reuse, R7.reuse ;  /* 0x0000000c141e7219 */ /* 0x190fe40000001207 */
[----:B------:R-:W-:Y:S01]  /*0940*/  SHF.R.U32.HI R5, RZ, R12, R7 ;  /* 0x0000000cff057219 */ /* 0x000fe20000011607 */
[----:B------:R-:W-:Y:S01]  /*0950*/  IMAD.MOV.U32 R7, RZ, RZ, 0x1 ;  /* 0x00000001ff077424 */ /* 0x000fe200078e00ff */
[----:B------:R3:W4:Y:S03]  /*0960*/  F2I.U32.TRUNC.NTZ R12, R6 ;  /* 0x00000006000c7305 */ /* 0x000726000020f000 */
[----:B------:R-:W1:Y:S01]  /*0970*/  LDC R15, c[0x0][0x648] ;  /* 0x00019200ff0f7b82 */ /* 0x000e620000000800 */
[-C--:B0-----:R-:W-:Y:S02]  /*0980*/  SHF.L.U32 R4, R9, R26.reuse, RZ ;  /* 0x0000001a09047219 */ /* 0x081fe400000006ff */
[----:B------:R-:W-:-:S02]  /*0990*/  SHF.R.U64 R32, R30, R26, R5 ;  /* 0x0000001a1e207219 */ /* 0x000fc40000001205 */
[----:B------:R-:W-:Y:S02]  /*09a0*/  LOP3.LUT R11, RZ, R4, RZ, 0x33, !PT ;  /* 0x00000004ff0b7212 */ /* 0x000fe400078e33ff */
[-C--:B------:R-:W-:Y:S01]  /*09b0*/  SHF.R.U32.HI R5, RZ, R26.reuse, R5 ;  /* 0x0000001aff057219 */ /* 0x080fe20000011605 */
[----:B------:R-:W0:Y:S01]  /*09c0*/  LDC R21, c[0x0][0x638] ;  /* 0x00018e00ff157b82 */ /* 0x000e220000000800 */
[----:B------:R-:W-:Y:S01]  /*09d0*/  SHF.L.U32 R10, R7, R26, RZ ;  /* 0x0000001a070a7219 */ /* 0x000fe200000006ff */
[----:B------:R-:W-:-:S06]  /*09e0*/  IMAD.MOV.U32 R4, RZ, RZ, R32 ;  /* 0x000000ffff047224 */ /* 0x000fcc00078e0020 */
[----:B------:R-:W0:Y:S01]  /*09f0*/  LDC R94, c[0x0][0x610] ;  /* 0x00018400ff5e7b82 */ /* 0x000e220000000800 */
[----:B---34-:R-:W-:Y:S05]  /*0a00*/  @!P0 BRA `(.L_x_6) ;  /* 0x0000000000288947 */ /* 0x018fea0003800000 */
[----:B------:R-:W3:Y:S02]  /*0a10*/  LDC R9, c[0x0][0x64c] ;  /* 0x00019300ff097b82 */ /* 0x000ee40000000800 */
[----:B---3--:R-:W-:-:S05]  /*0a20*/  IADD3 R9, P0, R32, R9, RZ ;  /* 0x0000000920097210 */ /* 0x008fca0007f1e0ff */
        /* <DEDUP_REMOVED lines=8> */
.L_x_6:
[----:B-1----:R-:W-:Y:S01]  /*0ab0*/  SHF.R.U64 R4, R4, R15, R5 ;  /* 0x0000000f04047219 */ /* 0x002fe20000001205 */
[----:B--2---:R-:W-:Y:S01]  /*0ac0*/  VIADD R5, R24, 0xffffffff ;  /* 0xffffffff18057836 */ /* 0x004fe20000000000 */
[----:B------:R-:W-:Y:S01]  /*0ad0*/  LOP3.LUT R11, R30, R11, RZ, 0xc0, !PT ;  /* 0x0000000b1e0b7212 */ /* 0x000fe200078ec0ff */
[----:B------:R-:W-:Y:S02]  /*0ae0*/  IMAD.MOV R12, RZ, RZ, -R12 ;  /* 0x000000ffff0c7224 */ /* 0x000fe400078e0a0c */
[----:B------:R-:W-:Y:S01]  /*0af0*/  IMAD.MOV R6, RZ, RZ, -R4 ;  /* 0x000000ffff067224 */ /* 0x000fe200078e0a04 */
[----:B------:R-:W-:Y:S01]  /*0b00*/  LOP3.LUT R5, R20, R5, RZ, 0xc0, !PT ;  /* 0x0000000514057212 */ /* 0x000fe200078ec0ff */
[----:B------:R-:W-:Y:S02]  /*0b10*/  @P3 IMAD R0, R14, R12, R3 ;  /* 0x0000000c0e003224 */ /* 0x000fe400078e0203 */
[----:B------:R-:W-:Y:S02]  /*0b20*/  IMAD R11, R10, R4, R11 ;  /* 0x000000040a0b7224 */ /* 0x000fe400078e020b */
[----:B0-----:R-:W-:-:S02]  /*0b30*/  IMAD R3, R6, R21, R32 ;  /* 0x0000001506037224 */ /* 0x001fc400078e0220 */
[----:B------:R-:W-:Y:S02]  /*0b40*/  IMAD R94, R11, R94, R0 ;  /* 0x0000005e0b5e7224 */ /* 0x000fe400078e0200 */
[----:B------:R-:W-:Y:S02]  /*0b50*/  IMAD R3, R3, R24, R5 ;  /* 0x0000001803037224 */ /* 0x000fe400078e0205 */
[----:B------:R-:W-:-:S03]  /*0b60*/  IMAD.MOV.U32 R0, RZ, RZ, 0x1 ;  /* 0x00000001ff007424 */ /* 0x000fc600078e00ff */
[----:B------:R-:W-:Y:S02]  /*0b70*/  SEL R90, R3, R94, !P3 ;  /* 0x0000005e035a7207 */ /* 0x000fe40005800000 */
[----:B------:R-:W-:-:S07]  /*0b80*/  SEL R94, R94, R3, !P3 ;  /* 0x000000035e5e7207 */ /* 0x000fce0005800000 */
.L_x_4:
[----:B------:R-:W-:-:S08]  /*0b90*/  NOP ;  /* 0x0000000000007918 */ /* 0x000fd00000000000 */
[----:B------:R-:W0:Y:S02]  /*0ba0*/  USETMAXREG.TRY_ALLOC.CTAPOOL UP0, 0xe8 ;  /* 0x000000e8000079c8 */ /* 0x000e240008000600 */
[----:B0-----:R-:W-:-:S13]  /*0bb0*/  PLOP3.LUT P0, PT, PT, PT, UP0, 0x80, 0x0 ;  /* 0x000000000000781c */ /* 0x001fda0003f0f008 */
[----:B------:R-:W-:Y:S05]  /*0bc0*/  @!P0 BRA `(.L_x_4) ;  /* 0xfffffffc00f08947 */ /* 0x000fea000383ffff */
[----:B------:R-:W-:Y:S01]  /*0bd0*/  ULDC.64 UR4, c[0x0][0x598] ;  /* 0x0001660000047ab9 */ /* 0x000fe20000000a00 */
[----:B------:R-:W-:Y:S01]  /*0be0*/  ULDC.64 UR36, c[0x0][0x208] ;  /* 0x0000820000247ab9 */ /* 0x000fe20000000a00 */
[----:B------:R-:W-:-:S04]  /*0bf0*/  ISETP.NE.U32.AND P0, PT, RZ, UR4, PT ;  /* 0x00000004ff007c0c */ /* 0x000fc8000bf05070 */
[----:B------:R-:W-:-:S13]  /*0c00*/  ISETP.NE.AND.EX P0, PT, RZ, UR5, PT, P0 ;  /* 0x00000005ff007c0c */ /* 0x000fda000bf05300 */
[----:B------:R-:W-:Y:S05]  /*0c10*/  @!P0 BRA `(.L_x_7) ;  /* 0x00000000001c8947 */ /* 0x000fea0003800000 */
[----:B------:R-:W0:Y:S02]  /*0c20*/  LDC.64 R4, c[0x0][0x598] ;  /* 0x00016600ff047b82 */ /* 0x000e240000000a00 */
[----:B0-----:R-:W2:Y:S02]  /*0c30*/  LDG.E.64 R4, desc[UR36][R4.64] ;  /* 0x0000002404047981 */ /* 0x001ea4000c1e1b00 */
[----:B--2---:R-:W-:-:S04]  /*0c40*/  ISETP.NE.U32.AND P0, PT, R4, RZ, PT ;  /* 0x000000ff0400720c */ /* 0x004fc80003f05070 */
[----:B------:R-:W-:-:S13]  /*0c50*/  ISETP.NE.AND.EX P0, PT, R5, RZ, PT, P0 ;  /* 0x000000ff0500720c */ /* 0x000fda0003f05300 */
[----:B------:R-:W-:Y:S05]  /*0c60*/  @!P0 BRA `(.L_x_7) ;  /* 0x0000000000088947 */ /* 0x000fea0003800000 */
[----:B------:R0:W5:Y:S01]  /*0c70*/  LD.E R88, desc[UR36][R4.64] ;  /* 0x0000002404587980 */ /* 0x000162000c101900 */
[----:B------:R-:W-:Y:S05]  /*0c80*/  BRA `(.L_x_8) ;  /* 0x0000000000247947 */ /* 0x000fea0003800000 */
.L_x_7:
[----:B------:R-:W-:Y:S02]  /*0c90*/  ULDC.64 UR4, c[0x0][0x588] ;  /* 0x0001620000047ab9 */ /* 0x000fe40000000a00 */
[----:B------:R-:W-:-:S04]  /*0ca0*/  ISETP.NE.U32.AND P0, PT, RZ, UR4, PT ;  /* 0x00000004ff007c0c */ /* 0x000fc8000bf05070 */
[----:B------:R-:W-:-:S13]  /*0cb0*/  ISETP.NE.AND.EX P0, PT, RZ, UR5, PT, P0 ;  /* 0x00000005ff007c0c */ /* 0x000fda000bf05300 */
[----:B------:R-:W-:Y:S05]  /*0cc0*/  @!P0 BRA `(.L_x_9) ;  /* 0x00000000000c8947 */ /* 0x000fea0003800000 */
[----:B------:R-:W0:Y:S02]  /*0cd0*/  LDC.64 R88, c[0x0][0x588] ;  /* 0x00016200ff587b82 */ /* 0x000e240000000a00 */
[----:B0-----:R1:W5:Y:S01]  /*0ce0*/  LDG.E R88, desc[UR36][R88.64] ;  /* 0x0000002458587981 */ /* 0x001362000c1e1900 */
[----:B------:R-:W-:Y:S05]  /*0cf0*/  BRA `(.L_x_8) ;  /* 0x0000000000087947 */ /* 0x000fea0003800000 */
.L_x_9:
[----:B------:R-:W-:Y:S02]  /*0d00*/  ULDC UR4, c[0x0][0x580] ;  /* 0x0001600000047ab9 */ /* 0x000fe40000000800 */
[----:B------:R-:W-:-:S07]  /*0d10*/  IMAD.U32 R88, RZ, RZ, UR4 ;  /* 0x00000004ff587e24 */ /* 0x000fce000f8e00ff */
.L_x_8:
[----:B------:R-:W-:Y:S02]  /*0d20*/  ULDC.64 UR4, c[0x0][0x5a0] ;  /* 0x0001680000047ab9 */ /* 0x000fe40000000a00 */
[----:B------:R-:W-:-:S04]  /*0d30*/  ISETP.NE.U32.AND P0, PT, RZ, UR4, PT ;  /* 0x00000004ff007c0c */ /* 0x000fc8000bf05070 */
[----:B------:R-:W-:-:S13]  /*0d40*/  ISETP.NE.AND.EX P0, PT, RZ, UR5, PT, P0 ;  /* 0x00000005ff007c0c */ /* 0x000fda000bf05300 */
[----:B------:R-:W-:Y:S05]  /*0d50*/  @!P0 BRA `(.L_x_10) ;  /* 0x00000000001c8947 */ /* 0x000fea0003800000 */
[----:B0-----:R-:W0:Y:S02]  /*0d60*/  LDC.64 R4, c[0x0][0x5a0] ;  /* 0x00016800ff047b82 */ /* 0x001e240000000a00 */
[----:B0-----:R-:W2:Y:S02]  /*0d70*/  LDG.E.64 R4, desc[UR36][R4.64] ;  /* 0x0000002404047981 */ /* 0x001ea4000c1e1b00 */
[----:B--2---:R-:W-:-:S04]  /*0d80*/  ISETP.NE.U32.AND P0, PT, R4, RZ, PT ;  /* 0x000000ff0400720c */ /* 0x004fc80003f05070 */
[----:B------:R-:W-:-:S13]  /*0d90*/  ISETP.NE.AND.EX P0, PT, R5, RZ, PT, P0 ;  /* 0x000000ff0500720c */ /* 0x000fda0003f05300 */
[----:B------:R-:W-:Y:S05]  /*0da0*/  @!P0 BRA `(.L_x_10) ;  /* 0x0000000000088947 */ /* 0x000fea0003800000 */
[----:B-1----:R0:W5:Y:S01]  /*0db0*/  LD.E R89, desc[UR36][R4.64] ;  /* 0x0000002404597980 */ /* 0x002162000c101900 */
[----:B------:R-:W-:Y:S05]  /*0dc0*/  BRA `(.L_x_11) ;  /* 0x0000000000247947 */ /* 0x000fea0003800000 */
.L_x_10:
[----:B------:R-:W-:Y:S02]  /*0dd0*/  ULDC.64 UR4, c[0x0][0x590] ;  /* 0x0001640000047ab9 */ /* 0x000fe40000000a00 */
[----:B------:R-:W-:-:S04]  /*0de0*/  ISETP.NE.U32.AND P0, PT, RZ, UR4, PT ;  /* 0x00000004ff007c0c */ /* 0x000fc8000bf05070 */
[----:B------:R-:W-:-:S13]  /*0df0*/  ISETP.NE.AND.EX P0, PT, RZ, UR5, PT, P0 ;  /* 0x00000005ff007c0c */ /* 0x000fda000bf05300 */
[----:B------:R-:W-:Y:S05]  /*0e00*/  @!P0 BRA `(.L_x_12) ;  /* 0x00000000000c8947 */ /* 0x000fea0003800000 */
[----:B0-----:R-:W1:Y:S02]  /*0e10*/  LDC.64 R4, c[0x0][0x590] ;  /* 0x00016400ff047b82 */ /* 0x001e640000000a00 */
[----:B-1----:R1:W5:Y:S01]  /*0e20*/  LDG.E R89, desc[UR36][R4.64] ;  /* 0x0000002404597981 */ /* 0x002362000c1e1900 */
[----:B------:R-:W-:Y:S05]  /*0e30*/  BRA `(.L_x_11) ;  /* 0x0000000000087947 */ /* 0x000fea0003800000 */
.L_x_12:
[----:B------:R-:W-:Y:S02]  /*0e40*/  ULDC UR4, c[0x0][0x584] ;  /* 0x0001610000047ab9 */ /* 0x000fe40000000800 */
[----:B-1----:R-:W-:-:S07]  /*0e50*/  IMAD.U32 R89, RZ, RZ, UR4 ;  /* 0x00000004ff597e24 */ /* 0x002fce000f8e00ff */
.L_x_11:
[----:B------:R-:W-:-:S13]  /*0e60*/  LOP3.LUT P0, RZ, R0, 0xff, RZ, 0xc0, !PT ;  /* 0x000000ff00ff7812 */ /* 0x000fda000780c0ff */
[----:B------:R-:W-:Y:S05]  /*0e70*/  @!P0 EXIT ;  /* 0x000000000000894d */ /* 0x000fea0003800000 */
[----:B------:R-:W-:Y:S01]  /*0e80*/  ULDC UR4, c[0x0][0x28c] ;  /* 0x0000a30000047ab9 */ /* 0x000fe20000000800 */
[----:B------:R-:W-:Y:S01]  /*0e90*/  LOP3.LUT R102, R19, 0x1, RZ, 0xfc, !PT ;  /* 0x0000000113667812 */ /* 0x000fe200078efcff */
[----:B------:R-:W-:Y:S01]  /*0ea0*/  UIADD3 UR4, UR4, 0x3f, URZ ;  /* 0x0000003f04047890 */ /* 0x000fe2000fffe03f */
[----:B------:R-:W-:Y:S01]  /*0eb0*/  UMOV UR38, URZ ;  /* 0x0000003f00267c82 */ /* 0x000fe20008000000 */
[----:B------:R-:W-:Y:S02]  /*0ec0*/  UMOV UR39, URZ ;  /* 0x0000003f00277c82 */ /* 0x000fe40008000000 */
[----:B------:R-:W-:-:S04]  /*0ed0*/  USHF.R.S32.HI UR5, URZ, 0x1f, UR4 ;  /* 0x0000001f3f057899 */ /* 0x000fc80008011404 */
[----:B------:R-:W-:-:S04]  /*0ee0*/  ULEA.HI UR5, UR5, UR4, URZ, 0x6 ;  /* 0x0000000405057291 */ /* 0x000fc8000f8f303f */
[----:B------:R-:W-:-:S12]  /*0ef0*/  USHF.R.S32.HI UR40, URZ, 0x6, UR5 ;  /* 0x000000063f287899 */ /* 0x000fd80008011405 */
.L_x_156:
[----:B------:R-:W-:Y:S01]  /*0f00*/  LOP3.LUT R0, R18, 0x80, RZ, 0xc0, !PT ;  /* 0x0000008012007812 */ /* 0x000fe200078ec0ff */
[----:B------:R-:W2:Y:S01]  /*0f10*/  S2UR UR7, SR_CgaCtaId ;  /* 0x00000000000779c3 */ /* 0x000ea20000008800 */
[----:B------:R-:W-:Y:S02]  /*0f20*/  UMOV UR6, 0x400 ;  /* 0x0000040000067882 */ /* 0x000fe40000000000 */
[----:B------:R-:W-:-:S06]  /*0f30*/  SHF.R.U32.HI R0, RZ, 0x7, R0 ;  /* 0x00000007ff007819 */ /* 0x000fcc0000011600 */
[----:B---3--:R-:W3:Y:S01]  /*0f40*/  SHFL.IDX PT, R0, R0, RZ, 0x1f ;  /* 0x00001fff00007589 */ /* 0x008ee200000e0000 */
[----:B--2---:R-:W-:Y:S01]  /*0f50*/  ULEA UR42, UR7, UR6, 0x18 ;  /* 0x00000006072a7291 */ /* 0x004fe2000f8ec03f */
[----:B---3--:R-:W-:-:S13]  /*0f60*/  R2UR UR4, R0 ;  /* 0x00000000000472ca */ /* 0x008fda00000e0000 */
[----:B------:R-:W-:-:S04]  /*0f70*/  ULEA.HI UR5, UR4, UR4, URZ, 0x1 ;  /* 0x0000000404057291 */ /* 0x000fc8000f8f083f */
[----:B------:R-:W-:-:S04]  /*0f80*/  ULOP3.LUT UR5, UR5, 0x7fffe, URZ, 0xc0, !UPT ;  /* 0x0007fffe05057892 */ /* 0x000fc8000f8ec03f */
[----:B------:R-:W-:-:S03]  /*0f90*/  UIADD3 UR5, UR4, -UR5, URZ ;  /* 0x8000000504057290 */ /* 0x000fc6000fffe03f */
[----:B------:R-:W-:Y:S01]  /*0fa0*/  ULDC UR4, c[0x0][0x28c] ;  /* 0x0000a30000047ab9 */ /* 0x000fe20000000800 */
[----:B------:R-:W-:Y:S01]  /*0fb0*/  ULEA UR5, UR5, UR42, 0xd ;  /* 0x0000002a05057291 */ /* 0x000fe2000f8e683f */
[----:B------:R-:W-:-:S03]  /*0fc0*/  ISETP.LT.AND P0, PT, RZ, UR4, PT ;  /* 0x00000004ff007c0c */ /* 0x000fc6000bf01270 */
[----:B------:R-:W-:-:S04]  /*0fd0*/  UIADD3 UR5, UR5, 0x100, URZ ;  /* 0x0000010005057890 */ /* 0x000fc8000fffe03f */
[----:B------:R-:W-:-:S04]  /*0fe0*/  USHF.R.U32.HI UR5, URZ, 0x4, UR5 ;  /* 0x000000043f057899 */ /* 0x000fc80008011605 */
[----:B------:R-:W-:Y:S02]  /*0ff0*/  ULOP3.LUT UR41, UR5, 0x3fff, URZ, 0xc0, !UPT ;  /* 0x00003fff05297892 */ /* 0x000fe4000f8ec03f */
[----:B01--45:R-:W-:Y:S10]  /*1000*/  @P0 BRA `(.L_x_13) ;  /* 0x0000000000400947 */ /* 0x033ff40003800000 */
[----:B------:R-:W-:Y:S01]  /*1010*/  MOV R0, 0x0 ;  /* 0x0000000000007802 */ /* 0x000fe20000000f00 */
[----:B------:R-:W-:Y:S01]  /*1020*/  ULDC.64 UR4, c[0x4][0x68] ;  /* 0x01001a0000047ab9 */ /* 0x000fe20000000a00 */
[----:B------:R-:W-:Y:S01]  /*1030*/  ULDC.64 UR6, c[0x4][0x8] ;  /* 0x0100020000067ab9 */ /* 0x000fe20000000a00 */
[----:B01----:R-:W-:Y:S01]  /*1040*/  IMAD.U32 R4, RZ, RZ, UR4 ;  /* 0x00000004ff047e24 */ /* 0x003fe2000f8e00ff */
[----:B------:R0:W1:Y:S01]  /*1050*/  LDC.64 R14, c[0x4][R0] ;  /* 0x01000000000e7b82 */ /* 0x0000620000000a00 */
[----:B------:R-:W-:Y:S01]  /*1060*/  IMAD.U32 R5, RZ, RZ, UR5 ;  /* 0x00000005ff057e24 */ /* 0x000fe2000f8e00ff */
[----:B------:R-:W-:Y:S01]  /*1070*/  ULDC.64 UR4, c[0x4][0x70] ;  /* 0x01001c0000047ab9 */ /* 0x000fe20000000a00 */
[----:B------:R-:W-:Y:S01]  /*1080*/  IMAD.U32 R10, RZ, RZ, UR6 ;  /* 0x00000006ff0a7e24 */ /* 0x000fe2000f8e00ff */
[----:B------:R-:W-:Y:S01]  /*1090*/  MOV R8, 0x1e1 ;  /* 0x000001e100087802 */ /* 0x000fe20000000f00 */
[----:B------:R-:W-:Y:S02]  /*10a0*/  IMAD.U32 R6, RZ, RZ, UR4 ;  /* 0x00000004ff067e24 */ /* 0x000fe4000f8e00ff */
[----:B------:R-:W-:-:S02]  /*10b0*/  IMAD.U32 R7, RZ, RZ, UR5 ;  /* 0x00000005ff077e24 */ /* 0x000fc4000f8e00ff */
[----:B------:R-:W-:Y:S02]  /*10c0*/  IMAD.U32 R11, RZ, RZ, UR7 ;  /* 0x00000007ff0b7e24 */ /* 0x000fe4000f8e00ff */
[----:B------:R-:W-:Y:S02]  /*10d0*/  IMAD.MOV.U32 R12, RZ, RZ, 0x1 ;  /* 0x00000001ff0c7424 */ /* 0x000fe400078e00ff */
[----:B0-----:R-:W-:-:S07]  /*10e0*/  IMAD.MOV.U32 R13, RZ, RZ, RZ ;  /* 0x000000ffff0d7224 */ /* 0x001fce00078e00ff */
[----:B------:R-:W-:-:S07]  /*10f0*/  LEPC R20, `(.L_x_13) ;  /* 0x000000001014794e */ /* 0x000fce0000000000 */
[----:B-1---5:R-:W-:Y:S05]  /*1100*/  CALL.ABS.NOINC R14 ;  /* 0x000000000e007343 */ /* 0x022fea0003c00000 */
.L_x_13:
[----:B------:R-:W-:-:S13]  /*1110*/  ISETP.NE.AND P0, PT, R102, 0x3, PT ;  /* 0x000000036600780c */ /* 0x000fda0003f05270 */
[----:B------:R-:W-:Y:S05]  /*1120*/  @!P0 BRA `(.L_x_14) ;  /* 0x0000000000048947 */ /* 0x000fea0003800000 */
[----:B------:R-:W-:Y:S01]  /*1130*/  BPT.TRAP 0x1 ;  /* 0x000000040000795c */ /* 0x000fe20000300000 */
.L_x_14:
[----:B------:R-:W-:Y:S02]  /*1140*/  IMAD.U32 R3, RZ, RZ, UR39 ;  /* 0x00000027ff037e24 */ /* 0x000fe4000f8e00ff */
[----:B------:R-:W-:-:S03]  /*1150*/  IMAD.U32 R0, RZ, RZ, UR38 ;  /* 0x00000026ff007e24 */ /* 0x000fc6000f8e00ff */
[----:B------:R-:W-:Y:S02]  /*1160*/  LEA R3, R3, UR42, 0x3 ;  /* 0x0000002a03037c11 */ /* 0x000fe4000f8e18ff */
[----:B------:R-:W-:-:S04]  /*1170*/  SHF.L.U32 R0, R0, 0x1f, RZ ;  /* 0x0000001f00007819 */ /* 0x000fc800000006ff */
[----:B------:R2:W3:Y:S01]  /*1180*/  SYNCS.PHASECHK.TRANS64.TRYWAIT P1, [R3+URZ], R0 ;  /* 0x00000000030075a7 */ /* 0x0004e2000802017f */
[----:B------:R-:W-:Y:S05]  /*1190*/  @!P0 BRA `(.L_x_15) ;  /* 0x0000000000048947 */ /* 0x000fea0003800000 */
[----:B------:R-:W-:Y:S01]  /*11a0*/  BPT.TRAP 0x1 ;  /* 0x000000040000795c */ /* 0x000fe20000300000 */
.L_x_15:
[----:B---3--:R-:W-:Y:S05]  /*11b0*/  @P1 BRA `(.L_x_16) ;  /* 0x0000000000081947 */ /* 0x008fea0003800000 */
[----:B------:R-:W3:Y:S02]  /*11c0*/  SYNCS.PHASECHK.TRANS64.TRYWAIT P1, [R3+URZ], R0 ;  /* 0x00000000030075a7 */ /* 0x000ee4000802017f */
[----:B---3--:R-:W-:Y:S05]  /*11d0*/  @!P1 BRA `(.L_x_17) ;  /* 0x0000007400e89947 */ /* 0x008fea0003800000 */
.L_x_16:
[----:B------:R-:W-:-:S04]  /*11e0*/  UISETP.LT.AND UP0, UPT, UR40, 0x1, UPT ;  /* 0x000000012800788c */ /* 0x000fc8000bf01270 */
[----:B------:R-:W-:-:S04]  /*11f0*/  USEL UR4, UR40, 0x1, UP0 ;  /* 0x0000000128047887 */ /* 0x000fc80008000000 */
[----:B------:R-:W-:-:S06]  /*1200*/  UIADD3 UR4, UR40, -UR4, URZ ;  /* 0x8000000428047290 */ /* 0x000fcc000fffe03f */
[----:B--23--:R-:W-:Y:S01]  /*1210*/  IMAD.U32 R0, RZ, RZ, UR4 ;  /* 0x00000004ff007e24 */ /* 0x00cfe2000f8e00ff */
[----:B------:R-:W-:Y:S05]  /*1220*/  WARPSYNC.ALL ;  /* 0x0000000000007948 */ /* 0x000fea0003800000 */
[----:B------:R-:W-:Y:S01]  /*1230*/  ISETP.GE.AND P1, PT, R0, 0x1, PT ;  /* 0x000000010000780c */ /* 0x000fe20003f26270 */
[----:B------:R-:W-:Y:S01]  /*1240*/  UIADD3 UR4, UR42, 0x10100, URZ ;  /* 0x000101002a047890 */ /* 0x000fe2000fffe03f */
[----:B------:R-:W-:Y:S01]  /*1250*/  WARPGROUP.ARRIVE ;  /* 0x00000000000079c5 */ /* 0x000fe20000000000 */
[----:B------:R-:W-:Y:S01]  /*1260*/  UMOV UR9, 0x40000040 ;  /* 0x4000004000097882 */ /* 0x000fe20000000000 */
[----:B------:R-:W-:Y:S01]  /*1270*/  UMOV UR11, 0x40000040 ;  /* 0x40000040000b7882 */ /* 0x000fe20000000000 */
[----:B------:R-:W-:-:S04]  /*1280*/  USHF.R.U32.HI UR4, URZ, 0x4, UR4 ;  /* 0x000000043f047899 */ /* 0x000fc80008011604 */
[----:B------:R-:W-:Y:S02]  /*1290*/  ULOP3.LUT UR5, UR4, 0x3fff, URZ, 0xc0, !UPT ;  /* 0x00003fff04057892 */ /* 0x000fe4000f8ec03f */
[----:B------:R-:W-:Y:S02]  /*12a0*/  ULOP3.LUT UR4, UR41, 0x10000, URZ, 0xfc, !UPT ;  /* 0x0001000029047892 */ /* 0x000fe4000f8efc3f */
[----:B------:R-:W-:Y:S02]  /*12b0*/  ULOP3.LUT UR5, UR5, 0x10000, URZ, 0xfc, !UPT ;  /* 0x0001000005057892 */ /* 0x000fe4000f8efc3f */
[----:B------:R-:W-:Y:S02]  /*12c0*/  ULEA UR7, UR39, UR4, 0xb ;  /* 0x0000000427077291 */ /* 0x000fe4000f8e583f */
[----:B------:R-:W-:Y:S02]  /*12d0*/  ULEA UR6, UR39, UR5, 0x9 ;  /* 0x0000000527067291 */ /* 0x000fe4000f8e483f */
[----:B------:R-:W-:-:S03]  /*12e0*/  UIADD3 UR12, UR7, 0x400, URZ ;  /* 0x00000400070c7890 */ /* 0x000fc6000fffe03f */
[----:B------:R-:W-:Y:S02]  /*12f0*/  UMOV UR8, UR7 ;  /* 0x0000000700087c82 */ /* 0x000fe40008000000 */
[----:B------:R-:W-:Y:S02]  /*1300*/  UMOV UR10, UR6 ;  /* 0x00000006000a7c82 */ /* 0x000fe40008000000 */
[----:B------:R-:W-:Y:S01]  /*1310*/  HGMMA.64x64x16.F32.BF16 R56, gdesc[UR8], RZ, !UPT, gsb0 ;  /* 0x00e00000083879f0 */ /* 0x000fe2000c0018ff */
[----:B------:R-:W-:Y:S01]  /*1320*/  UMOV UR8, UR12 ;  /* 0x0000000c00087c82 */ /* 0x000fe20008000000 */
[----:B------:R-:W-:Y:S01]  /*1330*/  UMOV UR9, 0x40000040 ;  /* 0x4000004000097882 */ /* 0x000fe20000000000 */
[----:B------:R-:W-:Y:S01]  /*1340*/  UIADD3 UR12, UR7, 0x402, URZ ;  /* 0x00000402070c7890 */ /* 0x000fe2000fffe03f */
[----:B------:R-:W-:Y:S02]  /*1350*/  WARPGROUP.DEPBAR.LE gsb0, 0x0 ;  /* 0x00008000000079c5 */ /* 0x000fe40000010000 */
[----:B------:R-:W-:-:S06]  /*1360*/  WARPGROUP.ARRIVE ;  /* 0x00000000000079c5 */ /* 0x000fcc0000000000 */
[----:B------:R-:W-:Y:S01]  /*1370*/  HGMMA.64x64x16.F32.BF16 R24, gdesc[UR8], RZ, !UPT, gsb0 ;  /* 0x00e00000081879f0 */ /* 0x000fe2000c0018ff */
[----:B------:R-:W-:Y:S02]  /*1380*/  UIADD3 UR8, UR7, 0x2, URZ ;  /* 0x0000000207087890 */ /* 0x000fe4000fffe03f */
[----:B------:R-:W-:Y:S01]  /*1390*/  UIADD3 UR10, UR6, 0x2, URZ ;  /* 0x00000002060a7890 */ /* 0x000fe2000fffe03f */
[----:B------:R-:W-:Y:S01]  /*13a0*/  UMOV UR9, 0x40000040 ;  /* 0x4000004000097882 */ /* 0x000fe20000000000 */
[----:B------:R-:W-:Y:S01]  /*13b0*/  UMOV UR11, 0x40000040 ;  /* 0x40000040000b7882 */ /* 0x000fe20000000000 */
[----:B------:R-:W-:Y:S02]  /*13c0*/  WARPGROUP.DEPBAR.LE gsb0, 0x0 ;  /* 0x00008000000079c5 */ /* 0x000fe40000010000 */
[----:B------:R-:W-:-:S06]  /*13d0*/  WARPGROUP.ARRIVE ;  /* 0x00000000000079c5 */ /* 0x000fcc0000000000 */
[----:B------:R-:W-:Y:S01]  /*13e0*/  HGMMA.64x64x16.F32.BF16 R56, gdesc[UR8], R56, gsb0 ;  /* 0x00e00000083879f0 */ /* 0x000fe20008001838 */
[----:B------:R-:W-:Y:S01]  /*13f0*/  UMOV UR8, UR12 ;  /* 0x0000000c00087c82 */ /* 0x000fe20008000000 */
[----:B------:R-:W-:Y:S01]  /*1400*/  UMOV UR9, 0x40000040 ;  /* 0x4000004000097882 */ /* 0x000fe20000000000 */
[----:B------:R-:W-:Y:S01]  /*1410*/  UIADD3 UR12, UR7, 0x404, URZ ;  /* 0x00000404070c7890 */ /* 0x000fe2000fffe03f */
[----:B------:R-:W-:Y:S02]  /*1420*/  WARPGROUP.DEPBAR.LE gsb0, 0x0 ;  /* 0x00008000000079c5 */ /* 0x000fe40000010000 */
[----:B------:R-:W-:-:S06]  /*1430*/  WARPGROUP.ARRIVE ;  /* 0x00000000000079c5 */ /* 0x000fcc0000000000 */
[----:B------:R-:W-:Y:S01]  /*1440*/  HGMMA.64x64x16.F32.BF16 R24, gdesc[UR8], R24, gsb0 ;  /* 0x00e00000081879f0 */ /* 0x000fe20008001818 */
        /* <DEDUP_REMOVED lines=9> */
[----:B------:R-:W-:Y:S02]  /*14e0*/  WARPGROUP.DEPBAR.LE gsb0, 0x0 ;  /* 0x00008000000079c5 */ /* 0x000fe40000010000 */
[----:B------:R-:W-:-:S06]  /*14f0*/  WARPGROUP.ARRIVE ;  /* 0x00000000000079c5 */ /* 0x000fcc0000000000 */
[----:B------:R-:W-:Y:S01]  /*1500*/  HGMMA.64x64x16.F32.BF16 R24, gdesc[UR8], R24, gsb0 ;  /* 0x00e00000081879f0 */ /* 0x000fe20008001818 */
[----:B------:R-:W-:Y:S02]  /*1510*/  UIADD3 UR8, UR7, 0x6, URZ ;  /* 0x0000000607087890 */ /* 0x000fe4000fffe03f */
[----:B------:R-:W-:Y:S01]  /*1520*/  UIADD3 UR10, UR6, 0x6, URZ ;  /* 0x00000006060a7890 */ /* 0x000fe2000fffe03f */
[----:B------:R-:W-:Y:S01]  /*1530*/  UMOV UR9, 0x40000040 ;  /* 0x4000004000097882 */ /* 0x000fe20000000000 */
[----:B------:R-:W-:Y:S01]  /*1540*/  UMOV UR11, 0x40000040 ;  /* 0x40000040000b7882 */ /* 0x000fe20000000000 */
[----:B------:R-:W-:Y:S01]  /*1550*/  UIADD3 UR7, UR7, 0x406, URZ ;  /* 0x0000040607077890 */ /* 0x000fe2000fffe03f */
[----:B------:R-:W-:Y:S02]  /*1560*/  WARPGROUP.DEPBAR.LE gsb0, 0x0 ;  /* 0x00008000000079c5 */ /* 0x000fe40000010000 */
[----:B------:R-:W-:-:S06]  /*1570*/  WARPGROUP.ARRIVE ;  /* 0x00000000000079c5 */ /* 0x000fcc0000000000 */
[----:B------:R-:W-:Y:S01]  /*1580*/  HGMMA.64x64x16.F32.BF16 R56, gdesc[UR8], R56, gsb0 ;  /* 0x00e00000083879f0 */ /* 0x000fe20008001838 */
[----:B------:R-:W-:Y:S01]  /*1590*/  UMOV UR8, UR7 ;  /* 0x0000000700087c82 */ /* 0x000fe20008000000 */
[----:B------:R-:W-:Y:S01]  /*15a0*/  UMOV UR9, 0x40000040 ;  /* 0x4000004000097882 */ /* 0x000fe20000000000 */
[----:B------:R-:W-:Y:S02]  /*15b0*/  WARPGROUP.DEPBAR.LE gsb0, 0x0 ;  /* 0x00008000000079c5 */ /* 0x000fe40000010000 */
[----:B------:R-:W-:-:S06]  /*15c0*/  WARPGROUP.ARRIVE ;  /* 0x00000000000079c5 */ /* 0x000fcc0000000000 */
[----:B------:R-:W-:Y:S03]  /*15d0*/  HGMMA.64x64x16.F32.BF16 R24, gdesc[UR8], R24, gsb0 ;  /* 0x00e00000081879f0 */ /* 0x000fe60008001818 */
[----:B------:R-:W-:Y:S02]  /*15e0*/  WARPGROUP.DEPBAR.LE gsb0, 0x0 ;  /* 0x00008000000079c5 */ /* 0x000fe40000010000 */
[----:B------:R-:W-:Y:S05]  /*15f0*/  @!P1 BRA `(.L_x_18) ;  /* 0x0000000400789947 */ /* 0x000fea0003800000 */
[----:B------:R-:W-:-:S04]  /*1600*/  UIADD3 UR6, UR39, 0x1, URZ ;  /* 0x0000000127067890 */ /* 0x000fc8000fffe03f */
[----:B------:R-:W-:-:S04]  /*1610*/  UISETP.NE.AND UP0, UPT, UR6, 0x2, UPT ;  /* 0x000000020600788c */ /* 0x000fc8000bf05270 */
[----:B------:R-:W-:Y:S02]  /*1620*/  USEL UR7, URZ, 0x1, UP0 ;  /* 0x000000013f077887 */ /* 0x000fe40008000000 */
[----:B------:R-:W-:Y:S02]  /*1630*/  USEL UR6, UR6, URZ, UP0 ;  /* 0x0000003f06067287 */ /* 0x000fe40008000000 */
[----:B------:R-:W-:-:S06]  /*1640*/  ULOP3.LUT UR7, UR38, UR7, URZ, 0x3c, !UPT ;  /* 0x0000000726077292 */ /* 0x000fcc000f8e3c3f */
[----:B01----:R-:W-:Y:S01]  /*1650*/  IMAD.U32 R5, RZ, RZ, UR7 ;  /* 0x00000007ff057e24 */ /* 0x003fe2000f8e00ff */
[----:B------:R-:W-:-:S06]  /*1660*/  UMOV UR7, UR39 ;  /* 0x0000002700077c82 */ /* 0x000fcc0008000000 */
.L_x_25:
[----:B01----:R-:W-:Y:S05]  /*1670*/  @!P0 BRA `(.L_x_19) ;  /* 0x0000000000048947 */ /* 0x003fea0003800000 */
[----:B------:R-:W-:Y:S01]  /*1680*/  BPT.TRAP 0x1 ;  /* 0x000000040000795c */ /* 0x000fe20000300000 */
.L_x_19:
[----:B------:R-:W0:Y:S01]  /*1690*/  S2UR UR9, SR_CgaCtaId ;  /* 0x00000000000979c3 */ /* 0x000e220000008800 */
[----:B------:R-:W-:Y:S01]  /*16a0*/  UMOV UR8, 0x400 ;  /* 0x0000040000087882 */ /* 0x000fe20000000000 */
[----:B------:R-:W-:Y:S01]  /*16b0*/  SHF.L.U32 R3, R5, 0x1f, RZ ;  /* 0x0000001f05037819 */ /* 0x000fe200000006ff */
[----:B0-----:R-:W-:-:S04]  /*16c0*/  ULEA UR15, UR9, UR8, 0x18 ;  /* 0x00000008090f7291 */ /* 0x001fc8000f8ec03f */
[----:B------:R-:W-:-:S09]  /*16d0*/  ULEA UR8, UR6, UR15, 0x3 ;  /* 0x0000000f06087291 */ /* 0x000fd2000f8e183f */
[----:B------:R0:W1:Y:S01]  /*16e0*/  SYNCS.PHASECHK.TRANS64.TRYWAIT P1, [UR8], R3 ;  /* 0x00000003ff0075a7 */ /* 0x0000620008020148 */
[----:B------:R-:W-:Y:S05]  /*16f0*/  @!P0 BRA `(.L_x_20) ;  /* 0x0000000000048947 */ /* 0x000fea0003800000 */
[----:B------:R-:W-:Y:S01]  /*1700*/  BPT.TRAP 0x1 ;  /* 0x000000040000795c */ /* 0x000fe20000300000 */
.L_x_20:
[----:B-1----:R-:W-:Y:S05]  /*1710*/  @P1 BRA `(.L_x_21) ;  /* 0x0000000000081947 */ /* 0x002fea0003800000 */
[----:B------:R-:W1:Y:S02]  /*1720*/  SYNCS.PHASECHK.TRANS64.TRYWAIT P1, [UR8], R3 ;  /* 0x00000003ff0075a7 */ /* 0x000e640008020148 */
[----:B-1----:R-:W-:Y:S05]  /*1730*/  @!P1 BRA `(.L_x_22) ;  /* 0x0000007000a49947 */ /* 0x002fea0003800000 */
.L_x_21:
[----:B------:R-:W-:Y:S01]  /*1740*/  ULEA UR12, UR6, UR5, 0x9 ;  /* 0x00000005060c7291 */ /* 0x000fe2000f8e483f */
[----:B------:R-:W-:Y:S01]  /*1750*/  WARPGROUP.ARRIVE ;  /* 0x00000000000079c5 */ /* 0x000fe20000000000 */
[----:B------:R-:W-:Y:S01]  /*1760*/  ULEA UR13, UR6, UR4, 0xb ;  /* 0x00000004060d7291 */ /* 0x000fe2000f8e583f */
[----:B------:R-:W-:Y:S01]  /*1770*/  UMOV UR11, 0x40000040 ;  /* 0x40000040000b7882 */ /* 0x000fe20000000000 */
[----:B------:R-:W-:Y:S02]  /*1780*/  UMOV UR9, 0x40000040 ;  /* 0x4000004000097882 */ /* 0x000fe40000000000 */
[----:B------:R-:W-:Y:S01]  /*1790*/  UIADD3 UR14, UR13, 0x400, URZ ;  /* 0x000004000d0e7890 */ /* 0x000fe2000fffe03f */
[----:B------:R-:W-:Y:S02]  /*17a0*/  UMOV UR10, UR12 ;  /* 0x0000000c000a7c82 */ /* 0x000fe40008000000 */
[----:B------:R-:W-:Y:S02]  /*17b0*/  UMOV UR8, UR13 ;  /* 0x0000000d00087c82 */ /* 0x000fe40008000000 */
[----:B------:R-:W-:Y:S01]  /*17c0*/  HGMMA.64x64x16.F32.BF16 R56, gdesc[UR8], R56, gsb0 ;  /* 0x00e00000083879f0 */ /* 0x000fe20008001838 */
[----:B------:R-:W-:Y:S01]  /*17d0*/  UMOV UR9, 0x40000040 ;  /* 0x4000004000097882 */ /* 0x000fe20000000000 */
[----:B------:R-:W-:Y:S01]  /*17e0*/  UMOV UR8, UR14 ;  /* 0x0000000e00087c82 */ /* 0x000fe20008000000 */
[----:B------:R-:W-:Y:S01]  /*17f0*/  UIADD3 UR14, UR13, 0x402, URZ ;  /* 0x000004020d0e7890 */ /* 0x000fe2000fffe03f */
[----:B------:R-:W-:-:S02]  /*1800*/  WARPGROUP.DEPBAR.LE gsb0, 0x0 ;  /* 0x00008000000079c5 */ /* 0x000fc40000010000 */
        /* <DEDUP_REMOVED lines=42> */
[----:B------:R-:W-:Y:S01]  /*1ab0*/  BPT.TRAP 0x1 ;  /* 0x000000040000795c */ /* 0x000fe20000300000 */
.L_x_23:
[----:B------:R-:W-:Y:S01]  /*1ac0*/  ULEA UR8, UR7, UR15, 0x3 ;  /* 0x0000000f07087291 */ /* 0x000fe2000f8e183f */
[----:B------:R-:W-:-:S03]  /*1ad0*/  ISETP.GT.U32.AND P1, PT, R19, 0x1, PT ;  /* 0x000000011300780c */ /* 0x000fc60003f24070 */
[----:B------:R-:W-:-:S04]  /*1ae0*/  UIADD3 UR8, UR8, 0x10, URZ ;  /* 0x0000001008087890 */ /* 0x000fc8000fffe03f */
[----:B------:R-:W-:-:S09]  /*1af0*/  UPRMT UR8, URZ, 0x654, UR8 ;  /* 0x000006543f087896 */ /* 0x000fd20008000008 */
[----:B------:R-:W-:Y:S01]  /*1b00*/  SYNCS.ARRIVE.TRANS64.RED.A1T0 RZ, [UR8], RZ ;  /* 0x000000ffffff79a7 */ /* 0x000fe20008100408 */
[----:B------:R-:W-:Y:S05]  /*1b10*/  @P1 BRA `(.L_x_24) ;  /* 0x0000000000041947 */ /* 0x000fea0003800000 */
[----:B------:R-:W-:Y:S01]  /*1b20*/  BPT.TRAP 0x1 ;  /* 0x000000040000795c */ /* 0x000fe20000300000 */
.L_x_24:
[----:B------:R-:W-:Y:S01]  /*1b30*/  UIADD3 UR6, UR6, 0x1, URZ ;  /* 0x0000000106067890 */ /* 0x000fe2000fffe03f */
[C---:B------:R-:W-:Y:S01]  /*1b40*/  ISETP.GT.AND P1, PT, R0.reuse, 0x1, PT ;  /* 0x000000010000780c */ /* 0x040fe20003f24270 */
[----:B------:R-:W-:Y:S01]  /*1b50*/  UIADD3 UR7, UR7, 0x1, URZ ;  /* 0x0000000107077890 */ /* 0x000fe2000fffe03f */
[----:B------:R-:W-:Y:S01]  /*1b60*/  VIADD R0, R0, 0xffffffff ;  /* 0xffffffff00007836 */ /* 0x000fe20000000000 */
[----:B------:R-:W-:Y:S02]  /*1b70*/  UISETP.NE.AND UP0, UPT, UR6, 0x2, UPT ;  /* 0x000000020600788c */ /* 0x000fe4000bf05270 */
[----:B------:R-:W-:Y:S02]  /*1b80*/  UISETP.NE.AND UP1, UPT, UR7, 0x2, UPT ;  /* 0x000000020700788c */ /* 0x000fe4000bf25270 */
[----:B------:R-:W-:Y:S02]  /*1b90*/  USEL UR8, URZ, 0x1, UP0 ;  /* 0x000000013f087887 */ /* 0x000fe40008000000 */
[----:B------:R-:W-:-:S02]  /*1ba0*/  USEL UR6, UR6, URZ, UP0 ;  /* 0x0000003f06067287 */ /* 0x000fc40008000000 */
[----:B------:R-:W-:Y:S02]  /*1bb0*/  USEL UR7, UR7, URZ, UP1 ;  /* 0x0000003f07077287 */ /* 0x000fe40008800000 */
[----:B------:R-:W-:Y:S01]  /*1bc0*/  LOP3.LUT R5, R5, UR8, RZ, 0x3c, !PT ;  /* 0x0000000805057c12 */ /* 0x000fe2000f8e3cff */
[----:B------:R-:W-:Y:S09]  /*1bd0*/  @P1 BRA `(.L_x_25) ;  /* 0xfffffff800a41947 */ /* 0x000ff2000383ffff */
.L_x_18:
[----:B------:R-:W2:Y:S02]  /*1be0*/  LDC R0, c[0x0][0x28c] ;  /* 0x0000a300ff007b82 */ /* 0x000ea40000000800 */
[----:B--2---:R-:W-:-:S13]  /*1bf0*/  ISETP.GE.AND P1, PT, R0, 0x1, PT ;  /* 0x000000010000780c */ /* 0x004fda0003f26270 */
[----:B------:R-:W-:Y:S05]  /*1c00*/  @!P1 BRA `(.L_x_26) ;  /* 0x0000000000409947 */ /* 0x000fea0003800000 */
[----:B------:R-:W-:Y:S05]  /*1c10*/  @!P0 BRA `(.L_x_27) ;  /* 0x0000000000048947 */ /* 0x000fea0003800000 */
[----:B------:R-:W-:Y:S01]  /*1c20*/  BPT.TRAP 0x1 ;  /* 0x000000040000795c */ /* 0x000fe20000300000 */
.L_x_27:
[----:B------:R-:W2:Y:S01]  /*1c30*/  S2UR UR6, SR_CgaCtaId ;  /* 0x00000000000679c3 */ /* 0x000ea20000008800 */
[----:B------:R-:W-:Y:S01]  /*1c40*/  UISETP.LT.AND UP0, UPT, UR40, 0x1, UPT ;  /* 0x000000012800788c */ /* 0x000fe2000bf01270 */
[----:B------:R-:W-:Y:S01]  /*1c50*/  ISETP.GT.U32.AND P0, PT, R19, 0x1, PT ;  /* 0x000000011300780c */ /* 0x000fe20003f04070 */
[----:B------:R-:W-:Y:S02]  /*1c60*/  UMOV UR5, 0x400 ;  /* 0x0000040000057882 */ /* 0x000fe40000000000 */
[----:B------:R-:W-:-:S04]  /*1c70*/  USEL UR4, UR40, 0x1, UP0 ;  /* 0x0000000128047887 */ /* 0x000fc80008000000 */
[----:B------:R-:W-:-:S04]  /*1c80*/  UIADD3 UR4, UR39, UR40, -UR4 ;  /* 0x0000002827047290 */ /* 0x000fc8000fffe804 */
[----:B------:R-:W-:-:S04]  /*1c90*/  USHF.L.U32 UR4, UR4, 0x3, URZ ;  /* 0x0000000304047899 */ /* 0x000fc8000800063f */
[----:B------:R-:W-:Y:S02]  /*1ca0*/  ULOP3.LUT UR4, UR4, 0x8, URZ, 0xc0, !UPT ;  /* 0x0000000804047892 */ /* 0x000fe4000f8ec03f */
[----:B--2---:R-:W-:-:S04]  /*1cb0*/  ULEA UR5, UR6, UR5, 0x18 ;  /* 0x0000000506057291 */ /* 0x004fc8000f8ec03f */
[----:B------:R-:W-:-:S04]  /*1cc0*/  UIADD3 UR4, UR5, 0x10, UR4 ;  /* 0x0000001005047890 */ /* 0x000fc8000fffe004 */
[----:B------:R-:W-:-:S09]  /*1cd0*/  UPRMT UR4, URZ, 0x654, UR4 ;  /* 0x000006543f047896 */ /* 0x000fd20008000004 */
[----:B------:R-:W-:Y:S01]  /*1ce0*/  SYNCS.ARRIVE.TRANS64.RED.A1T0 RZ, [UR4], RZ ;  /* 0x000000ffffff79a7 */ /* 0x000fe20008100404 */
[----:B------:R-:W-:Y:S05]  /*1cf0*/  @P0 BRA `(.L_x_26) ;  /* 0x0000000000040947 */ /* 0x000fea0003800000 */
[----:B------:R-:W-:Y:S01]  /*1d00*/  BPT.TRAP 0x1 ;  /* 0x000000040000795c */ /* 0x000fe20000300000 */
.L_x_26:
[----:B------:R-:W2:Y:S01]  /*1d10*/  LDC R6, c[0x0][0x288] ;  /* 0x0000a200ff067b82 */ /* 0x000ea20000000800 */
[----:B------:R-:W-:Y:S01]  /*1d20*/  UIADD3 UR39, UR40, UR39, URZ ;  /* 0x0000002728277290 */ /* 0x000fe2000fffe03f */
[----:B01----:R-:W-:Y:S01]  /*1d30*/  LOP3.LUT R5, R18, 0x3, RZ, 0xc0, !PT ;  /* 0x0000000312057812 */ /* 0x003fe200078ec0ff */
[----:B------:R-:W-:Y:S01]  /*1d40*/  IMAD.SHL.U32 R11, R90, 0x40, RZ ;  /* 0x000000405a0b7824 */ /* 0x000fe200078e00ff */
[----:B------:R-:W-:Y:S01]  /*1d50*/  SHF.R.U32.HI R3, RZ, 0x2, R18 ;  /* 0x00000002ff037819 */ /* 0x000fe20000011612 */
[----:B------:R-:W-:Y:S01]  /*1d60*/  USHF.R.U32.HI UR4, URZ, 0x1, UR39 ;  /* 0x000000013f047899 */ /* 0x000fe20008011627 */
[----:B------:R-:W-:Y:S01]  /*1d70*/  LOP3.LUT R4, R18, 0x60, RZ, 0xc0, !PT ;  /* 0x0000006012047812 */ /* 0x000fe200078ec0ff */
[----:B------:R-:W-:Y:S01]  /*1d80*/  ULDC UR8, c[0x0][0x284] ;  /* 0x0000a10000087ab9 */ /* 0x000fe20000000800 */
[----:B------:R-:W-:Y:S01]  /*1d90*/  LOP3.LUT R0, R22, 0x1, RZ, 0xc0, !PT ;  /* 0x0000000116007812 */ /* 0x000fe200078ec0ff */
[----:B------:R-:W-:Y:S01]  /*1da0*/  ULOP3.LUT UR4, UR4, 0x1, URZ, 0xc0, !UPT ;  /* 0x0000000104047892 */ /* 0x000fe2000f8ec03f */
[----:B------:R-:W-:Y:S01]  /*1db0*/  LOP3.LUT R3, R3, 0x7, RZ, 0xc0, !PT ;  /* 0x0000000703037812 */ /* 0x000fe200078ec0ff */
[----:B------:R-:W-:Y:S01]  /*1dc0*/  UISETP.GT.U32.AND UP1, UPT, UR39, 0x1, UPT ;  /* 0x000000012700788c */ /* 0x000fe2000bf24070 */
[----:B------:R-:W-:Y:S01]  /*1dd0*/  SHF.R.U32.HI R4, RZ, 0x1, R4 ;  /* 0x00000001ff047819 */ /* 0x000fe20000011604 */
[----:B------:R-:W-:Y:S01]  /*1de0*/  IMAD.SHL.U32 R8, R0, 0x40, RZ ;  /* 0x0000004000087824 */ /* 0x000fe200078e00ff */
[----:B------:R-:W-:Y:S01]  /*1df0*/  UISETP.NE.U32.AND UP0, UPT, UR4, 0x1, UPT ;  /* 0x000000010400788c */ /* 0x000fe2000bf05070 */
[----:B------:R-:W-:Y:S01]  /*1e00*/  SHF.R.S32.HI R21, RZ, 0x1f, R23 ;  /* 0x0000001fff157819 */ /* 0x000fe20000011417 */
[----:B------:R-:W-:Y:S01]  /*1e10*/  ULDC.64 UR6, c[0x0][0x5d0] ;  /* 0x0001740000067ab9 */ /* 0x000fe20000000a00 */
[--C-:B------:R-:W-:Y:S01]  /*1e20*/  IADD3 R7, RZ, -R4, -R3.reuse ;  /* 0x80000004ff077210 */ /* 0x100fe20007ffe803 */
[----:B------:R-:W-:Y:S01]  /*1e30*/  UISETP.LT.U32.AND UP1, UPT, UR40, 0x2, UP1 ;  /* 0x000000022800788c */ /* 0x000fe20008f21070 */
[----:B------:R-:W-:Y:S01]  /*1e40*/  LOP3.LUT R3, R8, 0x40, R3, 0xe2, !PT ;  /* 0x0000004008037812 */ /* 0x000fe200078ee203 */
[----:B------:R-:W-:Y:S01]  /*1e50*/  UISETP.GT.U32.AND UP0, UPT, UR40, 0x1, !UP0 ;  /* 0x000000012800788c */ /* 0x000fe2000c704070 */
[----:B------:R-:W-:Y:S01]  /*1e60*/  IMAD R8, R21, UR6, RZ ;  /* 0x0000000615087c24 */ /* 0x000fe2000f8e02ff */
[----:B------:R-:W-:Y:S01]  /*1e70*/  USEL UR5, URZ, 0x1, !UP1 ;  /* 0x000000013f057887 */ /* 0x000fe2000c800000 */
[----:B------:R-:W-:Y:S01]  /*1e80*/  IMAD R0, R0, -0x40, R7 ;  /* 0xffffffc000007824 */ /* 0x000fe200078e0207 */
[----:B--2---:R-:W-:Y:S01]  /*1e90*/  ISETP.GE.AND P0, PT, R11, R6, PT ;  /* 0x000000060b00720c */ /* 0x004fe20003f06270 */
[----:B------:R-:W-:Y:S01]  /*1ea0*/  IMAD R10, R5, -0x2, R6 ;  /* 0xfffffffe050a7824 */ /* 0x000fe200078e0206 */
[----:B------:R-:W-:Y:S01]  /*1eb0*/  USEL UR4, URZ, 0x1, !UP0 ;  /* 0x000000013f047887 */ /* 0x000fe2000c000000 */
[----:B------:R-:W-:Y:S01]  /*1ec0*/  IMAD.SHL.U32 R5, R94, 0x100, RZ ;  /* 0x000001005e057824 */ /* 0x000fe200078e00ff */
[----:B------:R-:W-:Y:S01]  /*1ed0*/  ULOP3.LUT UR39, UR39, 0x1, URZ, 0xc0, !UPT ;  /* 0x0000000127277892 */ /* 0x000fe2000f8ec03f */
[----:B------:R-:W-:Y:S01]  /*1ee0*/  IMAD.SHL.U32 R6, R18, 0x2, RZ ;  /* 0x0000000212067824 */ /* 0x000fe200078e00ff */
[----:B------:R-:W-:Y:S01]  /*1ef0*/  ULOP3.LUT UR38, UR4, UR38, UR5, 0x96, !UPT ;  /* 0x0000002604267292 */ /* 0x000fe2000f8e9605 */
[----:B------:R-:W-:Y:S01]  /*1f00*/  IMAD.WIDE R94, R94, 0x100, RZ ;  /* 0x000001005e5e7825 */ /* 0x000fe200078e02ff */
[----:B------:R-:W-:-:S02]  /*1f10*/  ISETP.GE.OR P0, PT, R5, UR8, P0 ;  /* 0x0000000805007c0c */ /* 0x000fc40008706670 */
[----:B------:R-:W-:Y:S01]  /*1f20*/  LOP3.LUT R6, R11, 0x6, R6, 0xf8, !PT ;  /* 0x000000060b067812 */ /* 0x000fe200078ef806 */
[----:B------:R-:W-:Y:S01]  /*1f30*/  IMAD R13, R23, UR7, R8 ;  /* 0x00000007170d7c24 */ /* 0x000fe2000f8e0208 */
[----:B------:R-:W-:Y:S01]  /*1f40*/  LOP3.LUT R113, R94, R3, R4, 0xfe, !PT ;  /* 0x000000035e717212 */ /* 0x000fe200078efe04 */
[----:B------:R-:W-:Y:S01]  /*1f50*/  IMAD.IADD R4, R10, 0x1, -R11 ;  /* 0x000000010a047824 */ /* 0x000fe200078e0a0b */
[----:B------:R-:W-:Y:S02]  /*1f60*/  SHF.R.S32.HI R7, RZ, 0x1f, R6 ;  /* 0x0000001fff077819 */ /* 0x000fe40000011406 */
[----:B------:R-:W-:Y:S01]  /*1f70*/  IADD3 R3, -R5, UR8, R0 ;  /* 0x0000000805037c10 */ /* 0x000fe2000fffe100 */
[----:B------:R-:W-:Y:S02]  /*1f80*/  IMAD.MOV.U32 R0, RZ, RZ, -0x1 ;  /* 0xffffffffff007424 */ /* 0x000fe400078e00ff */
[----:B------:R-:W-:-:S04]  /*1f90*/  IMAD.WIDE.U32 R8, R23, UR6, R6 ;  /* 0x0000000617087c25 */ /* 0x000fc8000f8e0006 */
[----:B------:R-:W-:Y:S01]  /*1fa0*/  IMAD.IADD R9, R9, 0x1, R13 ;  /* 0x0000000109097824 */ /* 0x000fe200078e020d */
[----:B------:R-:W-:Y:S06]  /*1fb0*/  @P0 BRA `(.L_x_28) ;  /* 0x0000004c007c0947 */ /* 0x000fec0003800000 */
[----:B------:R-:W0:Y:S01]  /*1fc0*/  LDC.64 R12, c[0x0][0x5c8] ;  /* 0x00017200ff0c7b82 */ /* 0x000e220000000a00 */
[----:B-----5:R-:W-:Y:S01]  /*1fd0*/  FSETP.NEU.AND P1, PT, R89, RZ, PT ;  /* 0x000000ff5900720b */ /* 0x020fe20003f2d000 */
[----:B------:R-:W-:Y:S01]  /*1fe0*/  BSSY B0, `(.L_x_28) ;  /* 0x00004dc000007945 */ /* 0x000fe20003800000 */
[----:B------:R-:W-:-:S04]  /*1ff0*/  ISETP.GT.AND P6, PT, R4, RZ, PT ;  /* 0x000000ff0400720c */ /* 0x000fc80003fc4270 */
[----:B------:R-:W-:Y:S01]  /*2000*/  ISETP.GT.AND P0, PT, R3, RZ, P6 ;  /* 0x000000ff0300720c */ /* 0x000fe20003704270 */
[-C--:B0-----:R-:W-:Y:S02]  /*2010*/  IMAD R10, R95, R12.reuse, RZ ;  /* 0x0000000c5f0a7224 */ /* 0x081fe400078e02ff */
[----:B------:R-:W-:-:S04]  /*2020*/  IMAD.WIDE.U32 R104, R113, R12, R8 ;  /* 0x0000000c71687225 */ /* 0x000fc800078e0008 */
[----:B------:R-:W-:-:S04]  /*2030*/  IMAD R5, R113, R13, R10 ;  /* 0x0000000d71057224 */ /* 0x000fc800078e020a */
[----:B------:R-:W-:Y:S01]  /*2040*/  IMAD.IADD R93, R105, 0x1, R5 ;  /* 0x00000001695d7824 */ /* 0x000fe200078e0205 */
[----:B------:R-:W-:Y:S06]  /*2050*/  @!P1 BRA `(.L_x_29) ;  /* 0x0000003400789947 */ /* 0x000fec0003800000 */
[----:B------:R-:W0:Y:S01]  /*2060*/  LDC.64 R14, c[0x0][0x5b8] ;  /* 0x00016e00ff0e7b82 */ /* 0x000e220000000a00 */
[----:B------:R-:W-:-:S07]  /*2070*/  ULDC.64 UR4, c[0x0][0x5c0] ;  /* 0x0001700000047ab9 */ /* 0x000fce0000000a00 */
[----:B------:R-:W1:Y:S08]  /*2080*/  LDC.64 R96, c[0x0][0x5b0] ;  /* 0x00016c00ff607b82 */ /* 0x000e700000000a00 */
[----:B------:R-:W2:Y:S01]  /*2090*/  LDC.64 R10, c[0x0][0x5a8] ;  /* 0x00016a00ff0a7b82 */ /* 0x000ea20000000a00 */
[-C--:B0-----:R-:W-:Y:S02]  /*20a0*/  IMAD R8, R21, R14.reuse, RZ ;  /* 0x0000000e15087224 */ /* 0x081fe400078e02ff */
[----:B------:R-:W-:-:S04]  /*20b0*/  IMAD.WIDE.U32 R20, R23, R14, R6 ;  /* 0x0000000e17147225 */ /* 0x000fc800078e0006 */
[----:B------:R-:W-:Y:S02]  /*20c0*/  IMAD R103, R23, R15, R8 ;  /* 0x0000000f17677224 */ /* 0x000fe400078e0208 */
[-C--:B-1----:R-:W-:Y:S02]  /*20d0*/  IMAD R8, R95, R96.reuse, RZ ;  /* 0x000000605f087224 */ /* 0x082fe400078e02ff */
[----:B------:R-:W-:Y:S02]  /*20e0*/  IMAD.IADD R91, R21, 0x1, R103 ;  /* 0x00000001155b7824 */ /* 0x000fe400078e0267 */
[----:B------:R-:W-:Y:S02]  /*20f0*/  IMAD.MOV.U32 R90, RZ, RZ, R20 ;  /* 0x000000ffff5a7224 */ /* 0x000fe400078e0014 */
[C---:B------:R-:W-:Y:S02]  /*2100*/  IMAD R109, R113.reuse, R97, R8 ;  /* 0x00000061716d7224 */ /* 0x040fe400078e0208 */
[----:B------:R-:W-:-:S04]  /*2110*/  IMAD.WIDE.U32 R8, R113, R96, R90 ;  /* 0x0000006071087225 */ /* 0x000fc800078e005a */
[----:B------:R-:W-:Y:S01]  /*2120*/  IMAD.IADD R5, R9, 0x1, R109 ;  /* 0x0000000109057824 */ /* 0x000fe200078e026d */
[----:B--2---:R-:W-:-:S04]  /*2130*/  LEA R98, P1, R8, R10, 0x1 ;  /* 0x0000000a08627211 */ /* 0x004fc800078208ff */
[----:B------:R-:W-:-:S05]  /*2140*/  LEA.HI.X R99, R8, R11, R5, 0x1, P1 ;  /* 0x0000000b08637211 */ /* 0x000fca00008f0c05 */
[----:B------:R-:W2:Y:S01]  /*2150*/  @P0 LDG.E.LTC128B.U16 R5, desc[UR36][R98.64] ;  /* 0x0000002462050981 */ /* 0x000ea2000c1e1520 */
[----:B------:R-:W-:Y:S01]  /*2160*/  ISETP.GT.AND P4, PT, R4, 0x1, PT ;  /* 0x000000010400780c */ /* 0x000fe20003f84270 */
[----:B------:R-:W-:Y:S01]  /*2170*/  IMAD.WIDE.U32 R8, R113, R96, R6 ;  /* 0x0000006071087225 */ /* 0x000fe200078e0006 */
[----:B------:R-:W-:Y:S02]  /*2180*/  BSSY B1, `(.L_x_30) ;  /* 0x0000013000017945 */ /* 0x000fe40003800000 */
[----:B------:R-:W-:Y:S01]  /*2190*/  P2R R107, PR, RZ, 0x10 ;  /* 0x00000010ff6b7803 */ /* 0x000fe20000000000 */
[----:B------:R-:W-:Y:S02]  /*21a0*/  IMAD.IADD R9, R109, 0x1, R9 ;  /* 0x000000016d097824 */ /* 0x000fe400078e0209 */
[----:B------:R-:W-:-:S04]  /*21b0*/  IMAD.WIDE.U32 R100, R23, R14, R8 ;  /* 0x0000000e17647225 */ /* 0x000fc800078e0008 */
[----:B------:R-:W-:Y:S01]  /*21c0*/  IMAD.IADD R9, R103, 0x1, R101 ;  /* 0x0000000167097824 */ /* 0x000fe200078e0265 */
[----:B------:R-:W-:Y:S02]  /*21d0*/  LEA R8, P2, R100, R10, 0x1 ;  /* 0x0000000a64087211 */ /* 0x000fe400078408ff */
[----:B------:R-:W-:Y:S02]  /*21e0*/  SHF.L.U64.HI R101, R96, 0x3, R97 ;  /* 0x0000000360657819 */ /* 0x000fe40000010261 */
[----:B------:R-:W-:Y:S01]  /*21f0*/  LEA.HI.X R9, R100, R11, R9, 0x1, P2 ;  /* 0x0000000b64097211 */ /* 0x000fe200010f0c09 */
[----:B------:R-:W-:Y:S02]  /*2200*/  IMAD.SHL.U32 R100, R96, 0x8, RZ ;  /* 0x0000000860647824 */ /* 0x000fe400078e00ff */
[----:B--2---:R-:W-:-:S04]  /*2210*/  IMAD.U32 R92, R5, 0x10000, RZ ;  /* 0x00010000055c7824 */ /* 0x004fc800078e00ff */
[----:B------:R-:W-:Y:S01]  /*2220*/  FMUL R15, R92, R89 ;  /* 0x000000595c0f7220 */ /* 0x000fe20000400000 */
[----:B------:R-:W-:-:S03]  /*2230*/  LEA R92, P1, R104, UR4, 0x1 ;  /* 0x00000004685c7c11 */ /* 0x000fc6000f8208ff */
[----:B------:R-:W-:Y:S01]  /*2240*/  FFMA R15, R56, R88, R15 ;  /* 0x00000058380f7223 */ /* 0x000fe2000000000f */
[----:B------:R-:W-:Y:S02]  /*2250*/  LEA.HI.X R93, R104, UR5, R93, 0x1, P1 ;  /* 0x00000005685d7c11 */ /* 0x000fe400088f0c5d */
[----:B------:R-:W-:Y:S02]  /*2260*/  ISETP.GT.AND P1, PT, R3, RZ, P4 ;  /* 0x000000ff0300720c */ /* 0x000fe40002724270 */
[----:B------:R-:W-:-:S05]  /*2270*/  F2FP.BF16.F32.PACK_AB R15, RZ, R15 ;  /* 0x0000000fff0f723e */ /* 0x000fca00000010ff */
[----:B------:R0:W-:Y:S06]  /*2280*/  @P0 STG.E.U16 desc[UR36][R92.64], R15 ;  /* 0x0000000f5c000986 */ /* 0x0001ec000c101524 */
[----:B------:R-:W-:Y:S05]  /*2290*/  @!P1 BRA `(.L_x_31) ;  /* 0x0000000000049947 */ /* 0x000fea0003800000 */
[----:B------:R1:W5:Y:S02]  /*22a0*/  LDG.E.LTC128B.U16 R5, desc[UR36][R8.64+0x2] ;  /* 0x0000022408057981 */ /* 0x000364000c1e1520 */
.L_x_31:
[----:B------:R-:W-:Y:S05]  /*22b0*/  BSYNC B1 ;  /* 0x0000000000017941 */ /* 0x000fea0003800000 */
.L_x_30:
[----:B------:R-:W-:Y:S01]  /*22c0*/  IMAD.WIDE.U32 R104, R113, R96, R100 ;  /* 0x0000006071687225 */ /* 0x000fe200078e0064 */
[----:B------:R-:W-:-:S03]  /*22d0*/  ISETP.GT.AND P0, PT, R3, 0x8, P6 ;  /* 0x000000080300780c */ /* 0x000fc60003704270 */
[----:B-----5:R-:W-:Y:S01]  /*22e0*/  IMAD.U32 R56, R5, 0x10000, RZ ;  /* 0x0001000005387824 */ /* 0x020fe200078e00ff */
[----:B0-----:R-:W-:Y:S01]  /*22f0*/  IADD3 R15, P2, R20, R104, RZ ;  /* 0x00000068140f7210 */ /* 0x001fe20007f5e0ff */
[----:B------:R-:W-:Y:S02]  /*2300*/  IMAD.IADD R109, R109, 0x1, R105 ;  /* 0x000000016d6d7824 */ /* 0x000fe400078e0269 */
[----:B------:R-:W-:Y:S02]  /*2310*/  FMUL R56, R56, R89 ;  /* 0x0000005938387220 */ /* 0x000fe40000400000 */
[----:B------:R-:W-:Y:S02]  /*2320*/  IMAD.X R98, R109, 0x1, R91, P2 ;  /* 0x000000016d627824 */ /* 0x000fe400010e065b */
[----:B------:R-:W-:Y:S01]  /*2330*/  FFMA R57, R57, R88, R56 ;  /* 0x0000005839397223 */ /* 0x000fe20000000038 */
[----:B------:R-:W-:-:S04]  /*2340*/  LEA R56, P2, R15, R10, 0x1 ;  /* 0x0000000a0f387211 */ /* 0x000fc800078408ff */
[----:B------:R-:W-:Y:S02]  /*2350*/  F2FP.BF16.F32.PACK_AB R99, RZ, R57 ;  /* 0x00000039ff63723e */ /* 0x000fe400000010ff */
[----:B------:R-:W-:Y:S02]  /*2360*/  LEA.HI.X R57, R15, R11, R98, 0x1, P2 ;  /* 0x0000000b0f397211 */ /* 0x000fe400010f0c62 */
[----:B------:R-:W-:Y:S01]  /*2370*/  PRMT R15, R5, 0x7610, R15 ;  /* 0x00007610050f7816 */ /* 0x000fe2000000000f */
[----:B------:R0:W-:Y:S05]  /*2380*/  @P1 STG.E.U16 desc[UR36][R92.64+0x2], R99 ;  /* 0x000002635c001986 */ /* 0x0001ea000c101524 */
[----:B------:R2:W3:Y:S01]  /*2390*/  @P0 LDG.E.LTC128B.U16 R15, desc[UR36][R56.64] ;  /* 0x00000024380f0981 */ /* 0x0004e2000c1e1520 */
[----:B------:R-:W-:Y:S01]  /*23a0*/  IADD3 R104, P1, R6, R104, RZ ;  /* 0x0000006806687210 */ /* 0x000fe20007f3e0ff */
[----:B------:R-:W-:Y:S01]  /*23b0*/  BSSY B1, `(.L_x_32) ;  /* 0x0000012000017945 */ /* 0x000fe20003800000 */
[----:B------:R-:W-:-:S03]  /*23c0*/  SHF.L.U64.HI R111, R12, 0x4, R13 ;  /* 0x000000040c6f7819 */ /* 0x000fc6000001020d */
[----:B------:R-:W-:Y:S01]  /*23d0*/  IMAD.X R105, R7, 0x1, R109, P1 ;  /* 0x0000000107697824 */ /* 0x000fe200008e066d */
[----:B------:R-:W-:Y:S01]  /*23e0*/  ISETP.GT.AND P1, PT, R3, 0x8, P4 ;  /* 0x000000080300780c */ /* 0x000fe20002724270 */
[----:B------:R-:W-:Y:S02]  /*23f0*/  IMAD.SHL.U32 R109, R12, 0x10, RZ ;  /* 0x000000100c6d7824 */ /* 0x000fe400078e00ff */
[----:B------:R-:W-:-:S03]  /*2400*/  IMAD.WIDE.U32 R104, R23, R14, R104 ;  /* 0x0000000e17687225 */ /* 0x000fc600078e0068 */
[----:B--2---:R-:W-:Y:S01]  /*2410*/  LEA R56, P3, R104, R10, 0x1 ;  /* 0x0000000a68387211 */ /* 0x004fe200078608ff */
[----:B---3--:R-:W-:-:S04]  /*2420*/  IMAD.U32 R98, R15, 0x10000, RZ ;  /* 0x000100000f627824 */ /* 0x008fc800078e00ff */
[----:B------:R-:W-:Y:S01]  /*2430*/  FMUL R5, R98, R89 ;  /* 0x0000005962057220 */ /* 0x000fe20000400000 */
[----:B------:R-:W-:-:S03]  /*2440*/  IADD3 R98, P2, R109, R92, RZ ;  /* 0x0000005c6d627210 */ /* 0x000fc60007f5e0ff */
[----:B------:R-:W-:Y:S01]  /*2450*/  FFMA R5, R58, R88, R5 ;  /* 0x000000583a057223 */ /* 0x000fe20000000005 */
[----:B------:R-:W-:Y:S02]  /*2460*/  IMAD.IADD R58, R103, 0x1, R105 ;  /* 0x00000001673a7824 */ /* 0x000fe400078e0269 */
[----:B0-----:R-:W-:Y:S02]  /*2470*/  IMAD.X R99, R111, 0x1, R93, P2 ;  /* 0x000000016f637824 */ /* 0x001fe400010e065d */
[----:B------:R-:W-:Y:S02]  /*2480*/  F2FP.BF16.F32.PACK_AB R5, RZ, R5 ;  /* 0x00000005ff05723e */ /* 0x000fe400000010ff */
[----:B------:R-:W-:-:S03]  /*2490*/  LEA.HI.X R57, R104, R11, R58, 0x1, P3 ;  /* 0x0000000b68397211 */ /* 0x000fc600018f0c3a */
[----:B------:R0:W-:Y:S01]  /*24a0*/  @P0 STG.E.U16 desc[UR36][R98.64], R5 ;  /* 0x0000000562000986 */ /* 0x0001e2000c101524 */
[----:B------:R-:W-:Y:S05]  /*24b0*/  @!P1 BRA `(.L_x_33) ;  /* 0x0000000000049947 */ /* 0x000fea0003800000 */
[----:B------:R2:W5:Y:S02]  /*24c0*/  LDG.E.LTC128B.U16 R15, desc[UR36][R56.64+0x2] ;  /* 0x00000224380f7981 */ /* 0x000564000c1e1520 */
.L_x_33:
[----:B------:R-:W-:Y:S05]  /*24d0*/  BSYNC B1 ;  /* 0x0000000000017941 */ /* 0x000fea0003800000 */
.L_x_32:
[C---:B-----5:R-:W-:Y:S01]  /*24e0*/  IMAD.U32 R58, R15.reuse, 0x10000, RZ ;  /* 0x000100000f3a7824 */ /* 0x060fe200078e00ff */
[----:B------:R-:W-:Y:S01]  /*24f0*/  ISETP.GT.AND P4, PT, R4, 0x8, PT ;  /* 0x000000080400780c */ /* 0x000fe20003f84270 */
[----:B------:R-:W-:Y:S01]  /*2500*/  BSSY B1, `(.L_x_34) ;  /* 0x000000d000017945 */ /* 0x000fe20003800000 */
[----:B------:R-:W-:Y:S01]  /*2510*/  PRMT R104, R15, 0x7610, R104 ;  /* 0x000076100f687816 */ /* 0x000fe20000000068 */
[----:B------:R-:W-:Y:S01]  /*2520*/  FMUL R58, R58, R89 ;  /* 0x000000593a3a7220 */ /* 0x000fe20000400000 */
[----:B------:R-:W-:Y:S02]  /*2530*/  ISETP.GT.AND P0, PT, R3, RZ, P4 ;  /* 0x000000ff0300720c */ /* 0x000fe40002704270 */
[----:B------:R-:W-:Y:S01]  /*2540*/  P2R R108, PR, RZ, 0x10 ;  /* 0x00000010ff6c7803 */ /* 0x000fe20000000000 */
[----:B------:R-:W-:Y:S01]  /*2550*/  FFMA R58, R59, R88, R58 ;  /* 0x000000583b3a7223 */ /* 0x000fe2000000003a */
[----:B------:R-:W-:-:S04]  /*2560*/  IMAD.MOV.U32 R59, RZ, RZ, R99 ;  /* 0x000000ffff3b7224 */ /* 0x000fc800078e0063 */
[----:B------:R-:W-:-:S04]  /*2570*/  F2FP.BF16.F32.PACK_AB R58, RZ, R58 ;  /* 0x0000003aff3a723e */ /* 0x000fc800000010ff */
[----:B0-----:R-:W-:Y:S01]  /*2580*/  PRMT R5, R58, 0x7610, R5 ;  /* 0x000076103a057816 */ /* 0x001fe20000000005 */
[----:B------:R-:W-:-:S05]  /*2590*/  IMAD.MOV.U32 R58, RZ, RZ, R98 ;  /* 0x000000ffff3a7224 */ /* 0x000fca00078e0062 */
[----:B------:R0:W-:Y:S01]  /*25a0*/  @P1 STG.E.U16 desc[UR36][R58.64+0x2], R5 ;  /* 0x000002053a001986 */ /* 0x0001e2000c101524 */
[----:B------:R-:W-:Y:S05]  /*25b0*/  @!P0 BRA `(.L_x_35) ;  /* 0x0000000000048947 */ /* 0x000fea0003800000 */
[----:B------:R3:W5:Y:S02]  /*25c0*/  LDG.E.LTC128B.U16 R104, desc[UR36][R8.64+0x10] ;  /* 0x0000102408687981 */ /* 0x000764000c1e1520 */
.L_x_35:
[----:B------:R-:W-:Y:S05]  /*25d0*/  BSYNC B1 ;  /* 0x0000000000017941 */ /* 0x000fea0003800000 */
.L_x_34:
[----:B-----5:R-:W-:Y:S01]  /*25e0*/  IMAD.U32 R106, R104, 0x10000, RZ ;  /* 0x00010000686a7824 */ /* 0x020fe200078e00ff */
[C---:B0-----:R-:W-:Y:S01]  /*25f0*/  SHF.L.U32 R5, R12.reuse, 0x8, RZ ;  /* 0x000000080c057819 */ /* 0x041fe200000006ff */
[----:B------:R-:W-:Y:S01]  /*2600*/  BSSY B1, `(.L_x_36) ;  /* 0x000000d000017945 */ /* 0x000fe20003800000 */
[----:B------:R-:W-:Y:S01]  /*2610*/  SHF.L.U64.HI R15, R12, 0x8, R13 ;  /* 0x000000080c0f7819 */ /* 0x000fe2000001020d */
[----:B------:R-:W-:Y:S01]  /*2620*/  FMUL R105, R106, R89 ;  /* 0x000000596a697220 */ /* 0x000fe20000400000 */
[----:B------:R-:W-:Y:S02]  /*2630*/  IADD3 R12, P1, P2, R5, R92, R109 ;  /* 0x0000005c050c7210 */ /* 0x000fe40007a3e06d */
[----:B------:R-:W-:Y:S01]  /*2640*/  ISETP.GT.AND P3, PT, R4, 0x9, PT ;  /* 0x000000090400780c */ /* 0x000fe20003f64270 */
[----:B------:R-:W-:Y:S01]  /*2650*/  FFMA R105, R60, R88, R105 ;  /* 0x000000583c697223 */ /* 0x000fe20000000069 */
[----:B------:R-:W-:Y:S02]  /*2660*/  IADD3.X R13, R15, R93, R111, P1, P2 ;  /* 0x0000005d0f0d7210 */ /* 0x000fe40000fe446f */
[----:B------:R-:W-:-:S02]  /*2670*/  ISETP.GT.AND P1, PT, R3, RZ, P3 ;  /* 0x000000ff0300720c */ /* 0x000fc40001f24270 */
[----:B------:R-:W-:Y:S02]  /*2680*/  F2FP.BF16.F32.PACK_AB R60, RZ, R105 ;  /* 0x00000069ff3c723e */ /* 0x000fe400000010ff */
[----:B------:R-:W-:-:S03]  /*2690*/  P2R R105, PR, RZ, 0x8 ;  /* 0x00000008ff697803 */ /* 0x000fc60000000000 */
[----:B------:R0:W-:Y:S06]  /*26a0*/  @P0 STG.E.U16 desc[UR36][R92.64+0x10], R60 ;  /* 0x0000103c5c000986 */ /* 0x0001ec000c101524 */
[----:B------:R-:W-:Y:S05]  /*26b0*/  @!P1 BRA `(.L_x_37) ;  /* 0x0000000000049947 */ /* 0x000fea0003800000 */
[----:B------:R4:W5:Y:S02]  /*26c0*/  LDG.E.LTC128B.U16 R104, desc[UR36][R8.64+0x12] ;  /* 0x0000122408687981 */ /* 0x000964000c1e1520 */
.L_x_37:
[----:B------:R-:W-:Y:S05]  /*26d0*/  BSYNC B1 ;  /* 0x0000000000017941 */ /* 0x000fea0003800000 */
.L_x_36:
[----:B0----5:R-:W-:Y:S01]  /*26e0*/  IMAD.U32 R60, R104, 0x10000, RZ ;  /* 0x00010000683c7824 */ /* 0x021fe200078e00ff */
[----:B------:R-:W-:Y:S01]  /*26f0*/  ISETP.GT.AND P0, PT, R3, 0x8, P4 ;  /* 0x000000080300780c */ /* 0x000fe20002704270 */
[----:B------:R-:W-:Y:S02]  /*2700*/  BSSY B1, `(.L_x_38) ;  /* 0x000000a000017945 */ /* 0x000fe40003800000 */
[----:B------:R-:W-:-:S04]  /*2710*/  FMUL R60, R60, R89 ;  /* 0x000000593c3c7220 */ /* 0x000fc80000400000 */
[----:B------:R-:W-:Y:S01]  /*2720*/  FFMA R60, R61, R88, R60 ;  /* 0x000000583d3c7223 */ /* 0x000fe2000000003c */
[----:B------:R-:W-:-:S04]  /*2730*/  @P1 IMAD.MOV.U32 R61, RZ, RZ, R93 ;  /* 0x000000ffff3d1224 */ /* 0x000fc800078e005d */
[----:B------:R-:W-:-:S04]  /*2740*/  F2FP.BF16.F32.PACK_AB R60, RZ, R60 ;  /* 0x0000003cff3c723e */ /* 0x000fc800000010ff */
[----:B------:R-:W-:Y:S01]  /*2750*/  PRMT R106, R60, 0x7610, R106 ;  /* 0x000076103c6a7816 */ /* 0x000fe2000000006a */
[----:B------:R-:W-:-:S05]  /*2760*/  @P1 IMAD.MOV.U32 R60, RZ, RZ, R92 ;  /* 0x000000ffff3c1224 */ /* 0x000fca00078e005c */
[----:B------:R0:W-:Y:S01]  /*2770*/  @P1 STG.E.U16 desc[UR36][R60.64+0x12], R106 ;  /* 0x0000126a3c001986 */ /* 0x0001e2000c101524 */
[----:B------:R-:W-:Y:S05]  /*2780*/  @!P0 BRA `(.L_x_39) ;  /* 0x0000000000048947 */ /* 0x000fea0003800000 */
[----:B------:R0:W5:Y:S02]  /*2790*/  LDG.E.LTC128B.U16 R104, desc[UR36][R56.64+0x10] ;  /* 0x0000102438687981 */ /* 0x000164000c1e1520 */
.L_x_39:
[----:B------:R-:W-:Y:S05]  /*27a0*/  BSYNC B1 ;  /* 0x0000000000017941 */ /* 0x000fea0003800000 */
.L_x_38:
[----:B0----5:R-:W-:Y:S01]  /*27b0*/  IMAD.U32 R60, R104, 0x10000, RZ ;  /* 0x00010000683c7824 */ /* 0x021fe200078e00ff */
[----:B------:R-:W-:Y:S01]  /*27c0*/  ISETP.GT.AND P1, PT, R3, 0x8, P3 ;  /* 0x000000080300780c */ /* 0x000fe20001f24270 */
[----:B------:R-:W-:Y:S02]  /*27d0*/  BSSY B1, `(.L_x_40) ;  /* 0x0000007000017945 */ /* 0x000fe40003800000 */
[----:B------:R-:W-:-:S04]  /*27e0*/  FMUL R61, R60, R89 ;  /* 0x000000593c3d7220 */ /* 0x000fc80000400000 */
[----:B------:R-:W-:-:S05]  /*27f0*/  FFMA R61, R62, R88, R61 ;  /* 0x000000583e3d7223 */ /* 0x000fca000000003d */
[----:B------:R-:W-:-:S05]  /*2800*/  F2FP.BF16.F32.PACK_AB R61, RZ, R61 ;  /* 0x0000003dff3d723e */ /* 0x000fca00000010ff */
[----:B------:R0:W-:Y:S01]  /*2810*/  @P0 STG.E.U16 desc[UR36][R58.64+0x10], R61 ;  /* 0x0000103d3a000986 */ /* 0x0001e2000c101524 */
[----:B------:R-:W-:Y:S05]  /*2820*/  @!P1 BRA `(.L_x_41) ;  /* 0x0000000000049947 */ /* 0x000fea0003800000 */
[----:B------:R0:W5:Y:S02]  /*2830*/  LDG.E.LTC128B.U16 R104, desc[UR36][R56.64+0x12] ;  /* 0x0000122438687981 */ /* 0x000164000c1e1520 */
.L_x_41:
[----:B------:R-:W-:Y:S05]  /*2840*/  BSYNC B1 ;  /* 0x0000000000017941 */ /* 0x000fea0003800000 */
.L_x_40:
[----:B-----5:R-:W-:Y:S01]  /*2850*/  IMAD.U32 R60, R104, 0x10000, RZ ;  /* 0x00010000683c7824 */ /* 0x020fe200078e00ff */
[----:B------:R-:W-:Y:S01]  /*2860*/  IADD3 R113, P0, R113, 0x80, RZ ;  /* 0x0000008071717810 */ /* 0x000fe20007f1e0ff */
[----:B------:R-:W-:Y:S01]  /*2870*/  BSSY B1, `(.L_x_42) ;  /* 0x000000b000017945 */ /* 0x000fe20003800000 */
[----:B------:R-:W-:Y:S01]  /*2880*/  ISETP.GT.AND P2, PT, R4, 0x10, PT ;  /* 0x000000100400780c */ /* 0x000fe20003f44270 */
[----:B------:R-:W-:Y:S02]  /*2890*/  FMUL R60, R60, R89 ;  /* 0x000000593c3c7220 */ /* 0x000fe40000400000 */
[----:B------:R-:W-:Y:S01]  /*28a0*/  IMAD.X R95, RZ, RZ, R95, P0 ;  /* 0x000000ffff5f7224 */ /* 0x000fe200000e065f */
[----:B------:R-:W-:Y:S01]  /*28b0*/  ISETP.GT.AND P0, PT, R3, RZ, P2 ;  /* 0x000000ff0300720c */ /* 0x000fe20001704270 */
[----:B------:R-:W-:Y:S01]  /*28c0*/  FFMA R60, R63, R88, R60 ;  /* 0x000000583f3c7223 */ /* 0x000fe2000000003c */
[----:B------:R-:W-:-:S04]  /*28d0*/  P2R R106, PR, RZ, 0x4 ;  /* 0x00000004ff6a7803 */ /* 0x000fc80000000000 */
[----:B------:R-:W-:-:S05]  /*28e0*/  F2FP.BF16.F32.PACK_AB R60, RZ, R60 ;  /* 0x0000003cff3c723e */ /* 0x000fca00000010ff */
[----:B------:R0:W-:Y:S02]  /*28f0*/  @P1 STG.E.U16 desc[UR36][R58.64+0x12], R60 ;  /* 0x0000123c3a001986 */ /* 0x0001e4000c101524 */
[----:B------:R-:W-:Y:S05]  /*2900*/  @!P0 BRA `(.L_x_43) ;  /* 0x0000000000048947 */ /* 0x000fea0003800000 */
[----:B------:R0:W5:Y:S02]  /*2910*/  LDG.E.LTC128B.U16 R104, desc[UR36][R8.64+0x20] ;  /* 0x0000202408687981 */ /* 0x000164000c1e1520 */
.L_x_43:
[----:B------:R-:W-:Y:S05]  /*2920*/  BSYNC B1 ;  /* 0x0000000000017941 */ /* 0x000fea0003800000 */
.L_x_42:
[----:B0----5:R-:W-:Y:S01]  /*2930*/  IMAD.U32 R60, R104, 0x10000, RZ ;  /* 0x00010000683c7824 */ /* 0x021fe200078e00ff */
[----:B------:R-:W-:Y:S01]  /*2940*/  ISETP.GT.AND P1, PT, R4, 0x11, PT ;  /* 0x000000110400780c */ /* 0x000fe20003f24270 */
[-C--:B------:R-:W-:Y:S01]  /*2950*/  IMAD.WIDE.U32 R62, R113, R96.reuse, R6 ;  /* 0x00000060713e7225 */ /* 0x080fe200078e0006 */
[----:B------:R-:W-:Y:S03]  /*2960*/  BSSY B1, `(.L_x_44) ;  /* 0x0000021000017945 */ /* 0x000fe60003800000 */
[----:B------:R-:W-:Y:S01]  /*2970*/  FMUL R21, R60, R89 ;  /* 0x000000593c157220 */ /* 0x000fe20000400000 */
[----:B------:R-:W-:-:S03]  /*2980*/  IMAD R60, R95, R96, RZ ;  /* 0x000000605f3c7224 */ /* 0x000fc600078e02ff */
[----:B------:R-:W-:Y:S01]  /*2990*/  FFMA R21, R64, R88, R21 ;  /* 0x0000005840157223 */ /* 0x000fe20000000015 */
[C---:B------:R-:W-:Y:S02]  /*29a0*/  IMAD R109, R113.reuse, R97, R60 ;  /* 0x00000061716d7224 */ /* 0x040fe400078e023c */
[----:B------:R-:W-:Y:S02]  /*29b0*/  IMAD.WIDE.U32 R60, R113, R96, R90 ;  /* 0x00000060713c7225 */ /* 0x000fe400078e005a */
[----:B------:R-:W-:Y:S02]  /*29c0*/  F2FP.BF16.F32.PACK_AB R21, RZ, R21 ;  /* 0x00000015ff15723e */ /* 0x000fe400000010ff */
[----:B------:R-:W-:Y:S02]  /*29d0*/  IMAD.IADD R63, R109, 0x1, R63 ;  /* 0x000000016d3f7824 */ /* 0x000fe400078e023f */
[----:B------:R-:W-:Y:S01]  /*29e0*/  PRMT R95, R21, 0x7610, R95 ;  /* 0x00007610155f7816 */ /* 0x000fe2000000005f */
[----:B------:R-:W-:-:S02]  /*29f0*/  IMAD.IADD R21, R61, 0x1, R109 ;  /* 0x000000013d157824 */ /* 0x000fc400078e026d */
[----:B------:R-:W-:Y:S02]  /*2a00*/  IMAD.WIDE.U32 R96, R113, R96, R100 ;  /* 0x0000006071607225 */ /* 0x000fe400078e0064 */
[----:B------:R0:W-:Y:S02]  /*2a10*/  @P0 STG.E.U16 desc[UR36][R92.64+0x20], R95 ;  /* 0x0000205f5c000986 */ /* 0x0001e4000c101524 */
[----:B------:R-:W-:Y:S02]  /*2a20*/  IMAD.IADD R109, R109, 0x1, R97 ;  /* 0x000000016d6d7824 */ /* 0x000fe400078e0261 */
[----:B0-----:R-:W-:Y:S01]  /*2a30*/  IMAD.WIDE.U32 R94, R23, R14, R62 ;  /* 0x0000000e175e7225 */ /* 0x001fe200078e003e */
[----:B------:R-:W-:-:S04]  /*2a40*/  LEA R62, P0, R60, R10, 0x1 ;  /* 0x0000000a3c3e7211 */ /* 0x000fc800078008ff */
[----:B------:R-:W-:Y:S01]  /*2a50*/  LEA.HI.X R63, R60, R11, R21, 0x1, P0 ;  /* 0x0000000b3c3f7211 */ /* 0x000fe200000f0c15 */
[----:B------:R-:W-:Y:S01]  /*2a60*/  IMAD.IADD R21, R103, 0x1, R95 ;  /* 0x0000000167157824 */ /* 0x000fe200078e025f */
[----:B------:R-:W-:-:S04]  /*2a70*/  LEA R60, P0, R94, R10, 0x1 ;  /* 0x0000000a5e3c7211 */ /* 0x000fc800078008ff */
[----:B------:R-:W-:Y:S02]  /*2a80*/  LEA.HI.X R61, R94, R11, R21, 0x1, P0 ;  /* 0x0000000b5e3d7211 */ /* 0x000fe400000f0c15 */
[----:B------:R-:W-:-:S05]  /*2a90*/  IADD3 R64, P0, R20, R96, RZ ;  /* 0x0000006014407210 */ /* 0x000fca0007f1e0ff */
[----:B------:R-:W-:Y:S01]  /*2aa0*/  IMAD.X R90, R109, 0x1, R91, P0 ;  /* 0x000000016d5a7824 */ /* 0x000fe200000e065b */
[----:B------:R-:W-:-:S05]  /*2ab0*/  IADD3 R20, P0, R6, R96, RZ ;  /* 0x0000006006147210 */ /* 0x000fca0007f1e0ff */
[----:B------:R-:W-:Y:S01]  /*2ac0*/  IMAD.X R21, R7, 0x1, R109, P0 ;  /* 0x0000000107157824 */ /* 0x000fe200000e066d */
[----:B------:R-:W-:Y:S01]  /*2ad0*/  LEA R6, P0, R64, R10, 0x1 ;  /* 0x0000000a40067211 */ /* 0x000fe200078008ff */
[----:B------:R-:W-:-:S03]  /*2ae0*/  IMAD.WIDE.U32 R20, R23, R14, R20 ;  /* 0x0000000e17147225 */ /* 0x000fc600078e0014 */
[----:B------:R-:W-:Y:S02]  /*2af0*/  LEA.HI.X R7, R64, R11, R90, 0x1, P0 ;  /* 0x0000000b40077211 */ /* 0x000fe400000f0c5a */
[----:B------:R-:W-:Y:S01]  /*2b00*/  P2R R23, PR, RZ, 0x2 ;  /* 0x00000002ff177803 */ /* 0x000fe20000000000 */
[----:B------:R-:W-:Y:S01]  /*2b10*/  IMAD.IADD R103, R103, 0x1, R21 ;  /* 0x0000000167677824 */ /* 0x000fe200078e0215 */
[----:B------:R-:W-:-:S04]  /*2b20*/  LEA R10, P0, R20, R10, 0x1 ;  /* 0x0000000a140a7211 */ /* 0x000fc800078008ff */
[----:B------:R-:W-:Y:S02]  /*2b30*/  LEA.HI.X R11, R20, R11, R103, 0x1, P0 ;  /* 0x0000000b140b7211 */ /* 0x000fe400000f0c67 */
[----:B------:R-:W-:-:S13]  /*2b40*/  ISETP.GT.AND P0, PT, R3, RZ, P1 ;  /* 0x000000ff0300720c */ /* 0x000fda0000f04270 */
[----:B------:R-:W-:Y:S05]  /*2b50*/  @!P0 BRA `(.L_x_45) ;  /* 0x0000000000048947 */ /* 0x000fea0003800000 */
[----:B------:R0:W5:Y:S02]  /*2b60*/  LDG.E.LTC128B.U16 R104, desc[UR36][R8.64+0x22] ;  /* 0x0000222408687981 */ /* 0x000164000c1e1520 */
.L_x_45:
[----:B------:R-:W-:Y:S05]  /*2b70*/  BSYNC B1 ;  /* 0x0000000000017941 */ /* 0x000fea0003800000 */
.L_x_44:
[----:B-----5:R-:W-:Y:S01]  /*2b80*/  IMAD.U32 R14, R104, 0x10000, RZ ;  /* 0x00010000680e7824 */ /* 0x020fe200078e00ff */
[----:B------:R-:W-:Y:S01]  /*2b90*/  BSSY B1, `(.L_x_46) ;  /* 0x000000a000017945 */ /* 0x000fe20003800000 */
[----:B------:R-:W-:Y:S02]  /*2ba0*/  @P0 IMAD.MOV.U32 R20, RZ, RZ, R92 ;  /* 0x000000ffff140224 */ /* 0x000fe400078e005c */
[----:B------:R-:W-:Y:S01]  /*2bb0*/  FMUL R14, R14, R89 ;  /* 0x000000590e0e7220 */ /* 0x000fe20000400000 */
[----:B------:R-:W-:-:S03]  /*2bc0*/  @P0 IMAD.MOV.U32 R21, RZ, RZ, R93 ;  /* 0x000000ffff150224 */ /* 0x000fc600078e005d */
[----:B------:R-:W-:-:S05]  /*2bd0*/  FFMA R14, R65, R88, R14 ;  /* 0x00000058410e7223 */ /* 0x000fca000000000e */
[----:B------:R-:W-:-:S05]  /*2be0*/  F2FP.BF16.F32.PACK_AB R14, RZ, R14 ;  /* 0x0000000eff0e723e */ /* 0x000fca00000010ff */
[----:B------:R0:W-:Y:S01]  /*2bf0*/  @P0 STG.E.U16 desc[UR36][R20.64+0x22], R14 ;  /* 0x0000220e14000986 */ /* 0x0001e2000c101524 */
[----:B------:R-:W-:-:S13]  /*2c00*/  ISETP.GT.AND P0, PT, R3, 0x8, P2 ;  /* 0x000000080300780c */ /* 0x000fda0001704270 */
[----:B0-----:R-:W-:Y:S05]  /*2c10*/  @!P0 BRA `(.L_x_47) ;  /* 0x0000000000048947 */ /* 0x001fea0003800000 */
[----:B------:R0:W5:Y:S02]  /*2c20*/  LDG.E.LTC128B.U16 R104, desc[UR36][R56.64+0x20] ;  /* 0x0000202438687981 */ /* 0x000164000c1e1520 */
.L_x_47:
[----:B------:R-:W-:Y:S05]  /*2c30*/  BSYNC B1 ;  /* 0x0000000000017941 */ /* 0x000fea0003800000 */
.L_x_46:
[----:B-----5:R-:W-:Y:S01]  /*2c40*/  IMAD.U32 R14, R104, 0x10000, RZ ;  /* 0x00010000680e7824 */ /* 0x020fe200078e00ff */
[----:B------:R-:W-:Y:S03]  /*2c50*/  BSSY B1, `(.L_x_48) ;  /* 0x0000008000017945 */ /* 0x000fe60003800000 */
[----:B------:R-:W-:-:S04]  /*2c60*/  FMUL R21, R14, R89 ;  /* 0x000000590e157220 */ /* 0x000fc80000400000 */
[----:B------:R-:W-:-:S05]  /*2c70*/  FFMA R21, R66, R88, R21 ;  /* 0x0000005842157223 */ /* 0x000fca0000000015 */
[----:B------:R-:W-:-:S05]  /*2c80*/  F2FP.BF16.F32.PACK_AB R21, RZ, R21 ;  /* 0x00000015ff15723e */ /* 0x000fca00000010ff */
[----:B------:R0:W-:Y:S01]  /*2c90*/  @P0 STG.E.U16 desc[UR36][R58.64+0x20], R21 ;  /* 0x000020153a000986 */ /* 0x0001e2000c101524 */
[----:B------:R-:W-:-:S13]  /*2ca0*/  ISETP.GT.AND P0, PT, R3, 0x8, P1 ;  /* 0x000000080300780c */ /* 0x000fda0000f04270 */
[----:B0-----:R-:W-:Y:S05]  /*2cb0*/  @!P0 BRA `(.L_x_49) ;  /* 0x0000000000048947 */ /* 0x001fea0003800000 */
[----:B------:R0:W5:Y:S02]  /*2cc0*/  LDG.E.LTC128B.U16 R104, desc[UR36][R56.64+0x22] ;  /* 0x0000222438687981 */ /* 0x000164000c1e1520 */
.L_x_49:
[----:B------:R-:W-:Y:S05]  /*2cd0*/  BSYNC B1 ;  /* 0x0000000000017941 */ /* 0x000fea0003800000 */
.L_x_48:
[----:B-----5:R-:W-:Y:S01]  /*2ce0*/  IMAD.U32 R14, R104, 0x10000, RZ ;  /* 0x00010000680e7824 */ /* 0x020fe200078e00ff */
[----:B------:R-:W-:Y:S01]  /*2cf0*/  ISETP.GT.AND P2, PT, R4, 0x18, PT ;  /* 0x000000180400780c */ /* 0x000fe20003f44270 */
[----:B------:R-:W-:Y:S02]  /*2d00*/  BSSY B1, `(.L_x_50) ;  /* 0x0000009000017945 */ /* 0x000fe40003800000 */
[----:B------:R-:W-:Y:S01]  /*2d10*/  FMUL R14, R14, R89 ;  /* 0x000000590e0e7220 */ /* 0x000fe20000400000 */
[----:B------:R-:W-:-:S03]  /*2d20*/  P2R R90, PR, RZ, 0x4 ;  /* 0x00000004ff5a7803 */ /* 0x000fc60000000000 */
[----:B------:R-:W-:-:S05]  /*2d30*/  FFMA R14, R67, R88, R14 ;  /* 0x00000058430e7223 */ /* 0x000fca000000000e */
[----:B------:R-:W-:-:S05]  /*2d40*/  F2FP.BF16.F32.PACK_AB R14, RZ, R14 ;  /* 0x0000000eff0e723e */ /* 0x000fca00000010ff */
[----:B------:R0:W-:Y:S01]  /*2d50*/  @P0 STG.E.U16 desc[UR36][R58.64+0x22], R14 ;  /* 0x0000220e3a000986 */ /* 0x0001e2000c101524 */
[----:B------:R-:W-:-:S13]  /*2d60*/  ISETP.GT.AND P0, PT, R3, RZ, P2 ;  /* 0x000000ff0300720c */ /* 0x000fda0001704270 */
[----:B0-----:R-:W-:Y:S05]  /*2d70*/  @!P0 BRA `(.L_x_51) ;  /* 0x0000000000048947 */ /* 0x001fea0003800000 */
[----:B------:R0:W5:Y:S02]  /*2d80*/  LDG.E.LTC128B.U16 R104, desc[UR36][R8.64+0x30] ;  /* 0x0000302408687981 */ /* 0x000164000c1e1520 */
.L_x_51:
[----:B------:R-:W-:Y:S05]  /*2d90*/  BSYNC B1 ;  /* 0x0000000000017941 */ /* 0x000fea0003800000 */
.L_x_50:
[----:B-----5:R-:W-:Y:S01]  /*2da0*/  IMAD.U32 R14, R104, 0x10000, RZ ;  /* 0x00010000680e7824 */ /* 0x020fe200078e00ff */
[----:B------:R-:W-:Y:S01]  /*2db0*/  ISETP.GT.AND P1, PT, R4, 0x19, PT ;  /* 0x000000190400780c */ /* 0x000fe20003f24270 */
[----:B------:R-:W-:Y:S01]  /*2dc0*/  @P0 IMAD.MOV.U32 R20, RZ, RZ, R92 ;  /* 0x000000ffff140224 */ /* 0x000fe200078e005c */
[----:B------:R-:W-:Y:S01]  /*2dd0*/  BSSY B1, `(.L_x_52) ;  /* 0x000000b000017945 */ /* 0x000fe20003800000 */
[----:B------:R-:W-:-:S04]  /*2de0*/  FMUL R21, R14, R89 ;  /* 0x000000590e157220 */ /* 0x000fc80000400000 */
[----:B------:R-:W-:Y:S01]  /*2df0*/  FFMA R21, R68, R88, R21 ;  /* 0x0000005844157223 */ /* 0x000fe20000000015 */
[----:B------:R-:W-:-:S04]  /*2e00*/  P2R R68, PR, RZ, 0x2 ;  /* 0x00000002ff447803 */ /* 0x000fc80000000000 */
[----:B------:R-:W-:-:S04]  /*2e10*/  F2FP.BF16.F32.PACK_AB R21, RZ, R21 ;  /* 0x00000015ff15723e */ /* 0x000fc800000010ff */
[----:B------:R-:W-:Y:S01]  /*2e20*/  PRMT R14, R21, 0x7610, R14 ;  /* 0x00007610150e7816 */ /* 0x000fe2000000000e */
[----:B------:R-:W-:-:S05]  /*2e30*/  @P0 IMAD.MOV.U32 R21, RZ, RZ, R93 ;  /* 0x000000ffff150224 */ /* 0x000fca00078e005d */
[----:B------:R0:W-:Y:S01]  /*2e40*/  @P0 STG.E.U16 desc[UR36][R20.64+0x30], R14 ;  /* 0x0000300e14000986 */ /* 0x0001e2000c101524 */
[----:B------:R-:W-:-:S13]  /*2e50*/  ISETP.GT.AND P0, PT, R3, RZ, P1 ;  /* 0x000000ff0300720c */ /* 0x000fda0000f04270 */
[----:B0-----:R-:W-:Y:S05]  /*2e60*/  @!P0 BRA `(.L_x_53) ;  /* 0x0000000000048947 */ /* 0x001fea0003800000 */
[----:B------:R0:W5:Y:S02]  /*2e70*/  LDG.E.LTC128B.U16 R104, desc[UR36][R8.64+0x32] ;  /* 0x0000322408687981 */ /* 0x000164000c1e1520 */
.L_x_53:
[----:B------:R-:W-:Y:S05]  /*2e80*/  BSYNC B1 ;  /* 0x0000000000017941 */ /* 0x000fea0003800000 */
.L_x_52:
        /* <DEDUP_REMOVED lines=11> */
.L_x_55:
[----:B------:R-:W-:Y:S05]  /*2f40*/  BSYNC B1 ;  /* 0x0000000000017941 */ /* 0x000fea0003800000 */
.L_x_54:
        /* <DEDUP_REMOVED lines=9> */
.L_x_57:
[----:B------:R-:W-:Y:S05]  /*2fe0*/  BSYNC B1 ;  /* 0x0000000000017941 */ /* 0x000fea0003800000 */
.L_x_56:
        /* <DEDUP_REMOVED lines=11> */
.L_x_59:
[----:B------:R-:W-:Y:S05]  /*30a0*/  BSYNC B1 ;  /* 0x0000000000017941 */ /* 0x000fea0003800000 */
.L_x_58:
[----:B-----5:R-:W-:Y:S01]  /*30b0*/  IMAD.U32 R14, R104, 0x10000, RZ ;  /* 0x00010000680e7824 */ /* 0x020fe200078e00ff */
[----:B------:R-:W-:Y:S01]  /*30c0*/  ISETP.GT.AND P1, PT, R4, 0x21, PT ;  /* 0x000000210400780c */ /* 0x000fe20003f24270 */
[----:B------:R-:W-:Y:S01]  /*30d0*/  @P0 IMAD.MOV.U32 R20, RZ, RZ, R92 ;  /* 0x000000ffff140224 */ /* 0x000fe200078e005c */
[----:B------:R-:W-:Y:S01]  /*30e0*/  BSSY B1, `(.L_x_60) ;  /* 0x000000b000017945 */ /* 0x000fe20003800000 */
[----:B------:R-:W-:Y:S01]  /*30f0*/  FMUL R21, R14, R89 ;  /* 0x000000590e157220 */ /* 0x000fe20000400000 */
[----:B------:R-:W-:-:S03]  /*3100*/  P2R R70, PR, RZ, 0x2 ;  /* 0x00000002ff467803 */ /* 0x000fc60000000000 */
[----:B------:R-:W-:-:S05]  /*3110*/  FFMA R21, R72, R88, R21 ;  /* 0x0000005848157223 */ /* 0x000fca0000000015 */
[----:B------:R-:W-:-:S04]  /*3120*/  F2FP.BF16.F32.PACK_AB R21, RZ, R21 ;  /* 0x00000015ff15723e */ /* 0x000fc800000010ff */
[----:B------:R-:W-:Y:S01]  /*3130*/  PRMT R14, R21, 0x7610, R14 ;  /* 0x00007610150e7816 */ /* 0x000fe2000000000e */
[----:B------:R-:W-:-:S05]  /*3140*/  @P0 IMAD.MOV.U32 R21, RZ, RZ, R93 ;  /* 0x000000ffff150224 */ /* 0x000fca00078e005d */
[----:B------:R0:W-:Y:S01]  /*3150*/  @P0 STG.E.U16 desc[UR36][R20.64+0x40], R14 ;  /* 0x0000400e14000986 */ /* 0x0001e2000c101524 */
[----:B------:R-:W-:-:S13]  /*3160*/  ISETP.GT.AND P0, PT, R3, RZ, P1 ;  /* 0x000000ff0300720c */ /* 0x000fda0000f04270 */
[----:B0-----:R-:W-:Y:S05]  /*3170*/  @!P0 BRA `(.L_x_61) ;  /* 0x0000000000048947 */ /* 0x001fea0003800000 */
[----:B------:R0:W5:Y:S02]  /*3180*/  LDG.E.LTC128B.U16 R104, desc[UR36][R8.64+0x42] ;  /* 0x0000422408687981 */ /* 0x000164000c1e1520 */
.L_x_61:
[----:B------:R-:W-:Y:S05]  /*3190*/  BSYNC B1 ;  /* 0x0000000000017941 */ /* 0x000fea0003800000 */
.L_x_60:
        /* <DEDUP_REMOVED lines=11> */
.L_x_63:
[----:B------:R-:W-:Y:S05]  /*3250*/  BSYNC B1 ;  /* 0x0000000000017941 */ /* 0x000fea0003800000 */
.L_x_62:
        /* <DEDUP_REMOVED lines=9> */
.L_x_65:
[----:B------:R-:W-:Y:S05]  /*32f0*/  BSYNC B1 ;  /* 0x0000000000017941 */ /* 0x000fea0003800000 */
.L_x_64:
[----:B-----5:R-:W-:Y:S01]  /*3300*/  SHF.L.U32 R14, R104, 0x10, RZ ;  /* 0x00000010680e7819 */ /* 0x020fe200000006ff */
[----:B------:R-:W-:Y:S01]  /*3310*/  BSSY B1, `(.L_x_66) ;  /* 0x000000a000017945 */ /* 0x000fe20003800000 */
[----:B------:R-:W-:-:S03]  /*3320*/  ISETP.GT.AND P1, PT, R4, 0x28, PT ;  /* 0x000000280400780c */ /* 0x000fc60003f24270 */
        /* <DEDUP_REMOVED lines=8> */
.L_x_67:
[----:B------:R-:W-:Y:S05]  /*33b0*/  BSYNC B1 ;  /* 0x0000000000017941 */ /* 0x000fea0003800000 */
.L_x_66:
[----:B-----5:R-:W-:Y:S01]  /*33c0*/  IMAD.U32 R14, R104, 0x10000, RZ ;  /* 0x00010000680e7824 */ /* 0x020fe200078e00ff */
[----:B------:R-:W-:Y:S01]  /*33d0*/  ISETP.GT.AND P5, PT, R4, 0x29, PT ;  /* 0x000000290400780c */ /* 0x000fe20003fa4270 */
[----:B------:R-:W-:Y:S01]  /*33e0*/  @P0 IMAD.MOV.U32 R20, RZ, RZ, R92 ;  /* 0x000000ffff140224 */ /* 0x000fe200078e005c */
[----:B------:R-:W-:Y:S01]  /*33f0*/  BSSY B1, `(.L_x_68) ;  /* 0x000000b000017945 */ /* 0x000fe20003800000 */
[----:B------:R-:W-:-:S04]  /*3400*/  FMUL R21, R14, R89 ;  /* 0x000000590e157220 */ /* 0x000fc80000400000 */
[----:B------:R-:W-:-:S05]  /*3410*/  FFMA R21, R76, R88, R21 ;  /* 0x000000584c157223 */ /* 0x000fca0000000015 */
[----:B------:R-:W-:-:S04]  /*3420*/  F2FP.BF16.F32.PACK_AB R21, RZ, R21 ;  /* 0x00000015ff15723e */ /* 0x000fc800000010ff */
[----:B------:R-:W-:Y:S01]  /*3430*/  PRMT R14, R21, 0x7610, R14 ;  /* 0x00007610150e7816 */ /* 0x000fe2000000000e */
[----:B------:R-:W-:-:S05]  /*3440*/  @P0 IMAD.MOV.U32 R21, RZ, RZ, R93 ;  /* 0x000000ffff150224 */ /* 0x000fca00078e005d */
[----:B------:R1:W-:Y:S01]  /*3450*/  @P0 STG.E.U16 desc[UR36][R20.64+0x50], R14 ;  /* 0x0000500e14000986 */ /* 0x0003e2000c101524 */
[----:B------:R-:W-:Y:S02]  /*3460*/  ISETP.GT.AND P0, PT, R3, RZ, P5 ;  /* 0x000000ff0300720c */ /* 0x000fe40002f04270 */
[----:B-1----:R-:W-:-:S11]  /*3470*/  P2R R14, PR, RZ, 0x20 ;  /* 0x00000020ff0e7803 */ /* 0x002fd60000000000 */
[----:B------:R-:W-:Y:S05]  /*3480*/  @!P0 BRA `(.L_x_69) ;  /* 0x0000000000048947 */ /* 0x000fea0003800000 */
[----:B------:R1:W5:Y:S02]  /*3490*/  LDG.E.LTC128B.U16 R104, desc[UR36][R8.64+0x52] ;  /* 0x0000522408687981 */ /* 0x000364000c1e1520 */
.L_x_69:
[----:B------:R-:W-:Y:S05]  /*34a0*/  BSYNC B1 ;  /* 0x0000000000017941 */ /* 0x000fea0003800000 */
.L_x_68:
        /* <DEDUP_REMOVED lines=11> */
.L_x_71:
[----:B------:R-:W-:Y:S05]  /*3560*/  BSYNC B1 ;  /* 0x0000000000017941 */ /* 0x000fea0003800000 */
.L_x_70:
        /* <DEDUP_REMOVED lines=9> */
.L_x_73:
[----:B------:R-:W-:Y:S05]  /*3600*/  BSYNC B1 ;  /* 0x0000000000017941 */ /* 0x000fea0003800000 */
.L_x_72:
[----:B-----5:R-:W-:Y:S01]  /*3610*/  IMAD.U32 R14, R104, 0x10000, RZ ;  /* 0x00010000680e7824 */ /* 0x020fe200078e00ff */
[----:B------:R-:W-:Y:S01]  /*3620*/  ISETP.GT.AND P3, PT, R4, 0x30, PT ;  /* 0x000000300400780c */ /* 0x000fe20003f64270 */
[----:B------:R-:W-:Y:S02]  /*3630*/  BSSY B1, `(.L_x_74) ;  /* 0x0000008000017945 */ /* 0x000fe40003800000 */
[----:B------:R-:W-:-:S04]  /*3640*/  FMUL R14, R14, R89 ;  /* 0x000000590e0e7220 */ /* 0x000fc80000400000 */
[----:B------:R-:W-:-:S05]  /*3650*/  FFMA R14, R79, R88, R14 ;  /* 0x000000584f0e7223 */ /* 0x000fca000000000e */
[----:B------:R-:W-:-:S05]  /*3660*/  F2FP.BF16.F32.PACK_AB R14, RZ, R14 ;  /* 0x0000000eff0e723e */ /* 0x000fca00000010ff */
[----:B------:R0:W-:Y:S01]  /*3670*/  @P0 STG.E.U16 desc[UR36][R58.64+0x52], R14 ;  /* 0x0000520e3a000986 */ /* 0x0001e2000c101524 */
[----:B------:R-:W-:-:S13]  /*3680*/  ISETP.GT.AND P0, PT, R3, RZ, P3 ;  /* 0x000000ff0300720c */ /* 0x000fda0001f04270 */
[----:B0-----:R-:W-:Y:S05]  /*3690*/  @!P0 BRA `(.L_x_75) ;  /* 0x0000000000048947 */ /* 0x001fea0003800000 */
[----:B------:R0:W5:Y:S02]  /*36a0*/  LDG.E.LTC128B.U16 R104, desc[UR36][R8.64+0x60] ;  /* 0x0000602408687981 */ /* 0x000164000c1e1520 */
.L_x_75:
[----:B------:R-:W-:Y:S05]  /*36b0*/  BSYNC B1 ;  /* 0x0000000000017941 */ /* 0x000fea0003800000 */
.L_x_74:
        /* <DEDUP_REMOVED lines=13> */
.L_x_77:
[----:B------:R-:W-:Y:S05]  /*3790*/  BSYNC B1 ;  /* 0x0000000000017941 */ /* 0x000fea0003800000 */
.L_x_76:
        /* <DEDUP_REMOVED lines=11> */
.L_x_79:
[----:B------:R-:W-:Y:S05]  /*3850*/  BSYNC B1 ;  /* 0x0000000000017941 */ /* 0x000fea0003800000 */
.L_x_78:
        /* <DEDUP_REMOVED lines=9> */
.L_x_81:
[----:B------:R-:W-:Y:S05]  /*38f0*/  BSYNC B1 ;  /* 0x0000000000017941 */ /* 0x000fea0003800000 */
.L_x_80:
        /* <DEDUP_REMOVED lines=10> */
.L_x_83:
[----:B------:R-:W-:Y:S05]  /*39a0*/  BSYNC B1 ;  /* 0x0000000000017941 */ /* 0x000fea0003800000 */
.L_x_82:
        /* <DEDUP_REMOVED lines=8> */
[----:B------:R-:W-:-:S05]  /*3a30*/  IADD3 R20, P0, R5, R98, RZ ;  /* 0x0000006205147210 */ /* 0x000fca0007f1e0ff */
[----:B-1----:R-:W-:Y:S01]  /*3a40*/  IMAD.X R21, R15, 0x1, R99, P0 ;  /* 0x000000010f157824 */ /* 0x002fe200000e0663 */
[----:B------:R-:W-:-:S05]  /*3a50*/  IADD3 R64, P0, R5, R98, RZ ;  /* 0x0000006205407210 */ /* 0x000fca0007f1e0ff */
[----:B------:R-:W-:Y:S01]  /*3a60*/  IMAD.X R65, R15, 0x1, R99, P0 ;  /* 0x000000010f417824 */ /* 0x000fe200000e0663 */
[----:B------:R-:W-:-:S05]  /*3a70*/  IADD3 R14, P0, R5, R92, RZ ;  /* 0x0000005c050e7210 */ /* 0x000fca0007f1e0ff */
[----:B------:R-:W-:Y:S01]  /*3a80*/  IMAD.X R15, R15, 0x1, R93, P0 ;  /* 0x000000010f0f7824 */ /* 0x000fe200000e065d */
[----:B------:R-:W-:-:S04]  /*3a90*/  ISETP.GT.AND P0, PT, R4, 0x39, PT ;  /* 0x000000390400780c */ /* 0x000fc80003f04270 */
[----:B------:R-:W-:-:S13]  /*3aa0*/  ISETP.GT.AND P4, PT, R3, RZ, P0 ;  /* 0x000000ff0300720c */ /* 0x000fda0000784270 */
[----:B------:R-:W-:Y:S05]  /*3ab0*/  @!P4 BRA `(.L_x_85) ;  /* 0x000000000004c947 */ /* 0x000fea0003800000 */
[----:B------:R1:W5:Y:S02]  /*3ac0*/  LDG.E.LTC128B.U16 R104, desc[UR36][R8.64+0x72] ;  /* 0x0000722408687981 */ /* 0x000364000c1e1520 */
.L_x_85:
[----:B------:R-:W-:Y:S05]  /*3ad0*/  BSYNC B1 ;  /* 0x0000000000017941 */ /* 0x000fea0003800000 */
.L_x_84:
        /* <DEDUP_REMOVED lines=9> */
.L_x_87:
[----:B------:R-:W-:Y:S05]  /*3b70*/  BSYNC B1 ;  /* 0x0000000000017941 */ /* 0x000fea0003800000 */
.L_x_86:
        /* <DEDUP_REMOVED lines=9> */
.L_x_89:
[----:B------:R-:W-:Y:S05]  /*3c10*/  BSYNC B1 ;  /* 0x0000000000017941 */ /* 0x000fea0003800000 */
.L_x_88:
[----:B-----5:R-:W-:-:S04]  /*3c20*/  IMAD.U32 R4, R104, 0x10000, RZ ;  /* 0x0001000068047824 */ /* 0x020fc800078e00ff */
[----:B------:R-:W-:-:S04]  /*3c30*/  FMUL R4, R4, R89 ;  /* 0x0000005904047220 */ /* 0x000fc80000400000 */
[----:B------:R-:W-:-:S05]  /*3c40*/  FFMA R4, R87, R88, R4 ;  /* 0x0000005857047223 */ /* 0x000fca0000000004 */
[----:B------:R-:W-:-:S04]  /*3c50*/  F2FP.BF16.F32.PACK_AB R4, RZ, R4 ;  /* 0x00000004ff04723e */ /* 0x000fc800000010ff */
[----:B-1-34-:R-:W-:-:S05]  /*3c60*/  PRMT R8, R4, 0x7610, R8 ;  /* 0x0000761004087816 */ /* 0x01afca0000000008 */
[----:B------:R1:W-:Y:S01]  /*3c70*/  @P4 STG.E.U16 desc[UR36][R58.64+0x72], R8 ;  /* 0x000072083a004986 */ /* 0x0003e2000c101524 */
[----:B------:R-:W-:-:S13]  /*3c80*/  ISETP.GT.AND P4, PT, R3, 0x80, P6 ;  /* 0x000000800300780c */ /* 0x000fda0003784270 */
[----:B------:R-:W3:Y:S01]  /*3c90*/  @P4 LDG.E.LTC128B.U16 R104, desc[UR36][R62.64] ;  /* 0x000000243e684981 */ /* 0x000ee2000c1e1520 */
[----:B------:R-:W-:Y:S01]  /*3ca0*/  BSSY B1, `(.L_x_90) ;  /* 0x000000a000017945 */ /* 0x000fe20003800000 */
[----:B---3--:R-:W-:-:S04]  /*3cb0*/  IMAD.U32 R4, R104, 0x10000, RZ ;  /* 0x0001000068047824 */ /* 0x008fc800078e00ff */
[----:B------:R-:W-:-:S04]  /*3cc0*/  FMUL R5, R4, R89 ;  /* 0x0000005904057220 */ /* 0x000fc80000400000 */
[----:B------:R-:W-:-:S05]  /*3cd0*/  FFMA R5, R24, R88, R5 ;  /* 0x0000005818057223 */ /* 0x000fca0000000005 */
[----:B------:R-:W-:-:S05]  /*3ce0*/  F2FP.BF16.F32.PACK_AB R5, RZ, R5 ;  /* 0x00000005ff05723e */ /* 0x000fca00000010ff */
[----:B------:R1:W-:Y:S01]  /*3cf0*/  @P4 STG.E.U16 desc[UR36][R14.64], R5 ;  /* 0x000000050e004986 */ /* 0x0003e2000c101524 */
[----:B------:R-:W-:-:S04]  /*3d00*/  ISETP.NE.AND P4, PT, R107, RZ, PT ;  /* 0x000000ff6b00720c */ /* 0x000fc80003f85270 */
[----:B------:R-:W-:-:S13]  /*3d10*/  ISETP.GT.AND P4, PT, R3, 0x80, P4 ;  /* 0x000000800300780c */ /* 0x000fda0002784270 */
[----:B-1----:R-:W-:Y:S05]  /*3d20*/  @!P4 BRA `(.L_x_91) ;  /* 0x000000000004c947 */ /* 0x002fea0003800000 */
[----:B------:R1:W5:Y:S02]  /*3d30*/  LDG.E.LTC128B.U16 R104, desc[UR36][R60.64+0x2] ;  /* 0x000002243c687981 */ /* 0x000364000c1e1520 */
.L_x_91:
[----:B------:R-:W-:Y:S05]  /*3d40*/  BSYNC B1 ;  /* 0x0000000000017941 */ /* 0x000fea0003800000 */
.L_x_90:
[----:B-----5:R-:W-:Y:S01]  /*3d50*/  IMAD.U32 R4, R104, 0x10000, RZ ;  /* 0x0001000068047824 */ /* 0x020fe200078e00ff */
[----:B------:R-:W-:Y:S01]  /*3d60*/  ISETP.GT.AND P6, PT, R3, 0x88, P6 ;  /* 0x000000880300780c */ /* 0x000fe200037c4270 */
        /* <DEDUP_REMOVED lines=8> */
[----:B------:R-:W-:Y:S05]  /*3df0*/  @!P6 BRA `(.L_x_93) ;  /* 0x000000000004e947 */ /* 0x000fea0003800000 */
[----:B------:R4:W5:Y:S02]  /*3e00*/  LDG.E.LTC128B.U16 R104, desc[UR36][R6.64] ;  /* 0x0000002406687981 */ /* 0x000964000c1e1520 */
.L_x_93:
[----:B------:R-:W-:Y:S05]  /*3e10*/  BSYNC B1 ;  /* 0x0000000000017941 */ /* 0x000fea0003800000 */
.L_x_92:
[----:B---3-5:R-:W-:Y:S01]  /*3e20*/  IMAD.U32 R4, R104, 0x10000, RZ ;  /* 0x0001000068047824 */ /* 0x028fe200078e00ff */
[----:B------:R-:W-:Y:S01]  /*3e30*/  ISETP.NE.AND P4, PT, R107, RZ, PT ;  /* 0x000000ff6b00720c */ /* 0x000fe20003f85270 */
[----:B------:R-:W-:Y:S02]  /*3e40*/  BSSY B1, `(.L_x_94) ;  /* 0x0000008000017945 */ /* 0x000fe40003800000 */
[----:B------:R-:W-:Y:S01]  /*3e50*/  FMUL R5, R4, R89 ;  /* 0x0000005904057220 */ /* 0x000fe20000400000 */
[----:B------:R-:W-:-:S03]  /*3e60*/  ISETP.GT.AND P4, PT, R3, 0x88, P4 ;  /* 0x000000880300780c */ /* 0x000fc60002784270 */
[----:B------:R-:W-:-:S05]  /*3e70*/  FFMA R5, R26, R88, R5 ;  /* 0x000000581a057223 */ /* 0x000fca0000000005 */
[----:B------:R-:W-:-:S05]  /*3e80*/  F2FP.BF16.F32.PACK_AB R5, RZ, R5 ;  /* 0x00000005ff05723e */ /* 0x000fca00000010ff */
[----:B------:R3:W-:Y:S01]  /*3e90*/  @P6 STG.E.U16 desc[UR36][R20.64], R5 ;  /* 0x0000000514006986 */ /* 0x0007e2000c101524 */
[----:B------:R-:W-:Y:S05]  /*3ea0*/  @!P4 BRA `(.L_x_95) ;  /* 0x000000000004c947 */ /* 0x000fea0003800000 */
[----:B------:R0:W5:Y:S02]  /*3eb0*/  LDG.E.LTC128B.U16 R104, desc[UR36][R10.64+0x2] ;  /* 0x000002240a687981 */ /* 0x000164000c1e1520 */
.L_x_95:
[----:B------:R-:W-:Y:S05]  /*3ec0*/  BSYNC B1 ;  /* 0x0000000000017941 */ /* 0x000fea0003800000 */
.L_x_94:
[----:B-----5:R-:W-:Y:S01]  /*3ed0*/  IMAD.U32 R4, R104, 0x10000, RZ ;  /* 0x0001000068047824 */ /* 0x020fe200078e00ff */
[----:B------:R-:W-:Y:S01]  /*3ee0*/  ISETP.NE.AND P6, PT, R108, RZ, PT ;  /* 0x000000ff6c00720c */ /* 0x000fe20003fc5270 */
[----:B------:R-:W-:Y:S02]  /*3ef0*/  BSSY B1, `(.L_x_96) ;  /* 0x0000008000017945 */ /* 0x000fe40003800000 */
[----:B------:R-:W-:-:S04]  /*3f00*/  FMUL R4, R4, R89 ;  /* 0x0000005904047220 */ /* 0x000fc80000400000 */
[----:B------:R-:W-:-:S05]  /*3f10*/  FFMA R4, R27, R88, R4 ;  /* 0x000000581b047223 */ /* 0x000fca0000000004 */
[----:B------:R-:W-:-:S05]  /*3f20*/  F2FP.BF16.F32.PACK_AB R4, RZ, R4 ;  /* 0x00000004ff04723e */ /* 0x000fca00000010ff */
[----:B------:R0:W-:Y:S01]  /*3f30*/  @P4 STG.E.U16 desc[UR36][R64.64+0x2], R4 ;  /* 0x0000020440004986 */ /* 0x0001e2000c101524 */
[----:B------:R-:W-:-:S13]  /*3f40*/  ISETP.GT.AND P4, PT, R3, 0x80, P6 ;  /* 0x000000800300780c */ /* 0x000fda0003784270 */
[----:B0-----:R-:W-:Y:S05]  /*3f50*/  @!P4 BRA `(.L_x_97) ;  /* 0x000000000004c947 */ /* 0x001fea0003800000 */
[----:B------:R0:W5:Y:S02]  /*3f60*/  LDG.E.LTC128B.U16 R104, desc[UR36][R60.64+0x10] ;  /* 0x000010243c687981 */ /* 0x000164000c1e1520 */
.L_x_97:
[----:B------:R-:W-:Y:S05]  /*3f70*/  BSYNC B1 ;  /* 0x0000000000017941 */ /* 0x000fea0003800000 */
.L_x_96:
[----:B-----5:R-:W-:Y:S01]  /*3f80*/  IMAD.U32 R4, R104, 0x10000, RZ ;  /* 0x0001000068047824 */ /* 0x020fe200078e00ff */
[----:B------:R-:W-:Y:S01]  /*3f90*/  ISETP.NE.AND P6, PT, R105, RZ, PT ;  /* 0x000000ff6900720c */ /* 0x000fe20003fc5270 */
[----:B------:R-:W-:Y:S02]  /*3fa0*/  BSSY B1, `(.L_x_98) ;  /* 0x000000b000017945 */ /* 0x000fe40003800000 */
[----:B---3--:R-:W-:Y:S01]  /*3fb0*/  FMUL R5, R4, R89 ;  /* 0x0000005904057220 */ /* 0x008fe20000400000 */
[----:B------:R-:W-:-:S03]  /*3fc0*/  @P4 IMAD.MOV.U32 R4, RZ, RZ, R14 ;  /* 0x000000ffff044224 */ /* 0x000fc600078e000e */
[----:B------:R-:W-:-:S05]  /*3fd0*/  FFMA R5, R28, R88, R5 ;  /* 0x000000581c057223 */ /* 0x000fca0000000005 */
[----:B------:R-:W-:-:S04]  /*3fe0*/  F2FP.BF16.F32.PACK_AB R5, RZ, R5 ;  /* 0x00000005ff05723e */ /* 0x000fc800000010ff */
[----:B----4-:R-:W-:Y:S01]  /*3ff0*/  PRMT R6, R5, 0x7610, R6 ;  /* 0x0000761005067816 */ /* 0x010fe20000000006 */
[----:B------:R-:W-:-:S05]  /*4000*/  @P4 IMAD.MOV.U32 R5, RZ, RZ, R15 ;  /* 0x000000ffff054224 */ /* 0x000fca00078e000f */
[----:B------:R3:W-:Y:S01]  /*4010*/  @P4 STG.E.U16 desc[UR36][R4.64+0x10], R6 ;  /* 0x0000100604004986 */ /* 0x0007e2000c101524 */
[----:B------:R-:W-:-:S13]  /*4020*/  ISETP.GT.AND P4, PT, R3, 0x80, P6 ;  /* 0x000000800300780c */ /* 0x000fda0003784270 */
[----:B---3--:R-:W-:Y:S05]  /*4030*/  @!P4 BRA `(.L_x_99) ;  /* 0x000000000004c947 */ /* 0x008fea0003800000 */
[----:B------:R3:W5:Y:S02]  /*4040*/  LDG.E.LTC128B.U16 R104, desc[UR36][R60.64+0x12] ;  /* 0x000012243c687981 */ /* 0x000764000c1e1520 */
.L_x_99:
[----:B------:R-:W-:Y:S05]  /*4050*/  BSYNC B1 ;  /* 0x0000000000017941 */ /* 0x000fea0003800000 */
.L_x_98:
[----:B-----5:R-:W-:Y:S01]  /*4060*/  SHF.L.U32 R4, R104, 0x10, RZ ;  /* 0x0000001068047819 */ /* 0x020fe200000006ff */
[----:B------:R-:W-:Y:S01]  /*4070*/  @P4 IMAD.MOV.U32 R5, RZ, RZ, R15 ;  /* 0x000000ffff054224 */ /* 0x000fe200078e000f */
[----:B------:R-:W-:Y:S03]  /*4080*/  BSSY B1, `(.L_x_100) ;  /* 0x000000b000017945 */ /* 0x000fe60003800000 */
[----:B------:R-:W-:-:S04]  /*4090*/  FMUL R4, R4, R89 ;  /* 0x0000005904047220 */ /* 0x000fc80000400000 */
[----:B------:R-:W-:-:S05]  /*40a0*/  FFMA R4, R29, R88, R4 ;  /* 0x000000581d047223 */ /* 0x000fca0000000004 */
[----:B------:R-:W-:-:S04]  /*40b0*/  F2FP.BF16.F32.PACK_AB R4, RZ, R4 ;  /* 0x00000004ff04723e */ /* 0x000fc800000010ff */
[----:B------:R-:W-:Y:S01]  /*40c0*/  PRMT R6, R4, 0x7610, R6 ;  /* 0x0000761004067816 */ /* 0x000fe20000000006 */
[----:B------:R-:W-:-:S05]  /*40d0*/  @P4 IMAD.MOV.U32 R4, RZ, RZ, R14 ;  /* 0x000000ffff044224 */ /* 0x000fca00078e000e */
[----:B------:R4:W-:Y:S01]  /*40e0*/  @P4 STG.E.U16 desc[UR36][R4.64+0x12], R6 ;  /* 0x0000120604004986 */ /* 0x0009e2000c101524 */
[----:B------:R-:W-:-:S04]  /*40f0*/  ISETP.NE.AND P4, PT, R108, RZ, PT ;  /* 0x000000ff6c00720c */ /* 0x000fc80003f85270 */
[----:B------:R-:W-:-:S13]  /*4100*/  ISETP.GT.AND P4, PT, R3, 0x88, P4 ;  /* 0x000000880300780c */ /* 0x000fda0002784270 */
[----:B----4-:R-:W-:Y:S05]  /*4110*/  @!P4 BRA `(.L_x_101) ;  /* 0x000000000004c947 */ /* 0x010fea0003800000 */
[----:B------:R4:W5:Y:S02]  /*4120*/  LDG.E.LTC128B.U16 R104, desc[UR36][R10.64+0x10] ;  /* 0x000010240a687981 */ /* 0x000964000c1e1520 */
.L_x_101:
[----:B------:R-:W-:Y:S05]  /*4130*/  BSYNC B1 ;  /* 0x0000000000017941 */ /* 0x000fea0003800000 */
.L_x_100:
        /* <DEDUP_REMOVED lines=9> */
.L_x_103:
[----:B------:R-:W-:Y:S05]  /*41d0*/  BSYNC B1 ;  /* 0x0000000000017941 */ /* 0x000fea0003800000 */
.L_x_102:
[----:B-----5:R-:W-:Y:S01]  /*41e0*/  IMAD.U32 R4, R104, 0x10000, RZ ;  /* 0x0001000068047824 */ /* 0x020fe200078e00ff */
[----:B------:R-:W-:Y:S01]  /*41f0*/  ISETP.NE.AND P6, PT, R106, RZ, PT ;  /* 0x000000ff6a00720c */ /* 0x000fe20003fc5270 */
        /* <DEDUP_REMOVED lines=8> */
[----:B------:R-:W-:-:S13]  /*4280*/  ISETP.GT.AND P4, PT, R3, 0x80, P6 ;  /* 0x000000800300780c */ /* 0x000fda0003784270 */
[----:B0-----:R-:W-:Y:S05]  /*4290*/  @!P4 BRA `(.L_x_105) ;  /* 0x000000000004c947 */ /* 0x001fea0003800000 */
[----:B------:R0:W5:Y:S02]  /*42a0*/  LDG.E.LTC128B.U16 R104, desc[UR36][R60.64+0x20] ;  /* 0x000020243c687981 */ /* 0x000164000c1e1520 */
.L_x_105:
[----:B------:R-:W-:Y:S05]  /*42b0*/  BSYNC B1 ;  /* 0x0000000000017941 */ /* 0x000fea0003800000 */
.L_x_104:
[----:B-----5:R-:W-:Y:S01]  /*42c0*/  IMAD.U32 R4, R104, 0x10000, RZ ;  /* 0x0001000068047824 */ /* 0x020fe200078e00ff */
[----:B------:R-:W-:Y:S01]  /*42d0*/  ISETP.NE.AND P6, PT, R23, RZ, PT ;  /* 0x000000ff1700720c */ /* 0x000fe20003fc5270 */
[----:B------:R-:W-:Y:S02]  /*42e0*/  BSSY B1, `(.L_x_106) ;  /* 0x000000b000017945 */ /* 0x000fe40003800000 */
[----:B------:R-:W-:Y:S01]  /*42f0*/  FMUL R5, R4, R89 ;  /* 0x0000005904057220 */ /* 0x000fe20000400000 */
[----:B------:R-:W-:-:S03]  /*4300*/  @P4 IMAD.MOV.U32 R4, RZ, RZ, R14 ;  /* 0x000000ffff044224 */ /* 0x000fc600078e000e */
        /* <DEDUP_REMOVED lines=8> */
.L_x_107:
[----:B------:R-:W-:Y:S05]  /*4390*/  BSYNC B1 ;  /* 0x0000000000017941 */ /* 0x000fea0003800000 */
.L_x_106:
[----:B-----5:R-:W-:Y:S01]  /*43a0*/  IMAD.U32 R4, R104, 0x10000, RZ ;  /* 0x0001000068047824 */ /* 0x020fe200078e00ff */
[----:B------:R-:W-:Y:S01]  /*43b0*/  BSSY B1, `(.L_x_108) ;  /* 0x000000c000017945 */ /* 0x000fe20003800000 */
[----:B------:R-:W-:Y:S02]  /*43c0*/  @P4 IMAD.MOV.U32 R5, RZ, RZ, R15 ;  /* 0x000000ffff054224 */ /* 0x000fe400078e000f */
        /* <DEDUP_REMOVED lines=8> */
[----:B0-----:R-:W-:Y:S05]  /*4450*/  @!P4 BRA `(.L_x_109) ;  /* 0x000000000004c947 */ /* 0x001fea0003800000 */
[----:B------:R0:W5:Y:S02]  /*4460*/  LDG.E.LTC128B.U16 R104, desc[UR36][R10.64+0x20] ;  /* 0x000020240a687981 */ /* 0x000164000c1e1520 */
.L_x_109:
[----:B------:R-:W-:Y:S05]  /*4470*/  BSYNC B1 ;  /* 0x0000000000017941 */ /* 0x000fea0003800000 */
.L_x_108:
[----:B-----5:R-:W-:Y:S01]  /*4480*/  IMAD.U32 R4, R104, 0x10000, RZ ;  /* 0x0001000068047824 */ /* 0x020fe200078e00ff */
[----:B------:R-:W-:Y:S03]  /*4490*/  BSSY B1, `(.L_x_110) ;  /* 0x000000b000017945 */ /* 0x000fe60003800000 */
        /* <DEDUP_REMOVED lines=10> */
.L_x_111:
[----:B------:R-:W-:Y:S05]  /*4540*/  BSYNC B1 ;  /* 0x0000000000017941 */ /* 0x000fea0003800000 */
.L_x_110:
        /* <DEDUP_REMOVED lines=13> */
.L_x_113:
[----:B------:R-:W-:Y:S05]  /*4620*/  BSYNC B1 ;  /* 0x0000000000017941 */ /* 0x000fea0003800000 */
.L_x_112:
        /* <DEDUP_REMOVED lines=13> */
.L_x_115:
[----:B------:R-:W-:Y:S05]  /*4700*/  BSYNC B1 ;  /* 0x0000000000017941 */ /* 0x000fea0003800000 */
.L_x_114:
        /* <DEDUP_REMOVED lines=13> */
.L_x_117:
[----:B------:R-:W-:Y:S05]  /*47e0*/  BSYNC B1 ;  /* 0x0000000000017941 */ /* 0x000fea0003800000 */
.L_x_116:
        /* <DEDUP_REMOVED lines=12> */
.L_x_119:
[----:B------:R-:W-:Y:S05]  /*48b0*/  BSYNC B1 ;  /* 0x0000000000017941 */ /* 0x000fea0003800000 */
.L_x_118:
        /* <DEDUP_REMOVED lines=13> */
.L_x_121:
[----:B------:R-:W-:Y:S05]  /*4990*/  BSYNC B1 ;  /* 0x0000000000017941 */ /* 0x000fea0003800000 */
.L_x_120:
        /* <DEDUP_REMOVED lines=13> */
.L_x_123:
[----:B------:R-:W-:Y:S05]  /*4a70*/  BSYNC B1 ;  /* 0x0000000000017941 */ /* 0x000fea0003800000 */
.L_x_122:
        /* <DEDUP_REMOVED lines=13> */
.L_x_125:
[----:B------:R-:W-:Y:S05]  /*4b50*/  BSYNC B1 ;  /* 0x0000000000017941 */ /* 0x000fea0003800000 */
.L_x_124:
        /* <DEDUP_REMOVED lines=12> */
.L_x_127:
[----:B------:R-:W-:Y:S05]  /*4c20*/  BSYNC B1 ;  /* 0x0000000000017941 */ /* 0x000fea0003800000 */
.L_x_126:
        /* <DEDUP_REMOVED lines=13> */
.L_x_129:
[----:B------:R-:W-:Y:S05]  /*4d00*/  BSYNC B1 ;  /* 0x0000000000017941 */ /* 0x000fea0003800000 */
.L_x_128:
        /* <DEDUP_REMOVED lines=12> */
.L_x_131:
[----:B------:R-:W-:Y:S05]  /*4dd0*/  BSYNC B1 ;  /* 0x0000000000017941 */ /* 0x000fea0003800000 */
.L_x_130:
        /* <DEDUP_REMOVED lines=12> */
.L_x_133:
[----:B------:R-:W-:Y:S05]  /*4ea0*/  BSYNC B1 ;  /* 0x0000000000017941 */ /* 0x000fea0003800000 */
.L_x_132:
[----:B-----5:R-:W-:Y:S01]  /*4eb0*/  IMAD.U32 R4, R104, 0x10000, RZ ;  /* 0x0001000068047824 */ /* 0x020fe200078e00ff */
[----:B------:R-:W-:Y:S01]  /*4ec0*/  ISETP.GT.AND P5, PT, R3, 0x88, P5 ;  /* 0x000000880300780c */ /* 0x000fe20002fa4270 */
        /* <DEDUP_REMOVED lines=8> */
[----:B------:R-:W-:Y:S05]  /*4f50*/  @!P5 BRA `(.L_x_135) ;  /* 0x000000000004d947 */ /* 0x000fea0003800000 */
[----:B------:R0:W5:Y:S02]  /*4f60*/  LDG.E.LTC128B.U16 R104, desc[UR36][R10.64+0x52] ;  /* 0x000052240a687981 */ /* 0x000164000c1e1520 */
.L_x_135:
[----:B------:R-:W-:Y:S05]  /*4f70*/  BSYNC B1 ;  /* 0x0000000000017941 */ /* 0x000fea0003800000 */
.L_x_134:
[----:B0----5:R-:W-:Y:S01]  /*4f80*/  IMAD.U32 R4, R104, 0x10000, RZ ;  /* 0x0001000068047824 */ /* 0x021fe200078e00ff */
        /* <DEDUP_REMOVED lines=11> */
.L_x_137:
[----:B------:R-:W-:Y:S05]  /*5040*/  BSYNC B1 ;  /* 0x0000000000017941 */ /* 0x000fea0003800000 */
.L_x_136:
[----:B0----5:R-:W-:Y:S01]  /*5050*/  IMAD.U32 R4, R104, 0x10000, RZ ;  /* 0x0001000068047824 */ /* 0x021fe200078e00ff */
        /* <DEDUP_REMOVED lines=11> */
.L_x_139:
[----:B------:R-:W-:Y:S05]  /*5110*/  BSYNC B1 ;  /* 0x0000000000017941 */ /* 0x000fea0003800000 */
.L_x_138:
        /* <DEDUP_REMOVED lines=12> */
.L_x_141:
[----:B------:R-:W-:Y:S05]  /*51e0*/  BSYNC B1 ;  /* 0x0000000000017941 */ /* 0x000fea0003800000 */
.L_x_140:
        /* <DEDUP_REMOVED lines=12> */
.L_x_143:
[----:B------:R-:W-:Y:S05]  /*52b0*/  BSYNC B1 ;  /* 0x0000000000017941 */ /* 0x000fea0003800000 */
.L_x_142:
        /* <DEDUP_REMOVED lines=12> */
.L_x_145:
[----:B------:R-:W-:Y:S05]  /*5380*/  BSYNC B1 ;  /* 0x0000000000017941 */ /* 0x000fea0003800000 */
.L_x_144:
[----:B0----5:R-:W-:Y:S01]  /*5390*/  IMAD.U32 R4, R104, 0x10000, RZ ;  /* 0x0001000068047824 */ /* 0x021fe200078e00ff */
[----:B------:R-:W-:Y:S01]  /*53a0*/  ISETP.GT.AND P2, PT, R3, 0x80, P0 ;  /* 0x000000800300780c */ /* 0x000fe20000744270 */
[----:B------:R-:W-:Y:S02]  /*53b0*/  BSSY B1, `(.L_x_146) ;  /* 0x000000a000017945 */ /* 0x000fe40003800000 */
[----:B------:R-:W-:Y:S01]  /*53c0*/  FMUL R5, R4, R89 ;  /* 0x0000005904057220 */ /* 0x000fe20000400000 */
[----:B------:R-:W-:-:S03]  /*53d0*/  @P3 MOV R4, R14 ;  /* 0x0000000e00043202 */ /* 0x000fc60000000f00 */
[----:B------:R-:W-:-:S05]  /*53e0*/  FFMA R5, R52, R88, R5 ;  /* 0x0000005834057223 */ /* 0x000fca0000000005 */
[----:B------:R-:W-:-:S04]  /*53f0*/  F2FP.BF16.F32.PACK_AB R5, RZ, R5 ;  /* 0x00000005ff05723e */ /* 0x000fc800000010ff */
[----:B------:R-:W-:Y:S01]  /*5400*/  PRMT R6, R5, 0x7610, R6 ;  /* 0x0000761005067816 */ /* 0x000fe20000000006 */
[----:B------:R-:W-:-:S05]  /*5410*/  @P3 IMAD.MOV.U32 R5, RZ, RZ, R15 ;  /* 0x000000ffff053224 */ /* 0x000fca00078e000f */
[----:B------:R0:W-:Y:S01]  /*5420*/  @P3 STG.E.U16 desc[UR36][R4.64+0x70], R6 ;  /* 0x0000700604003986 */ /* 0x0001e2000c101524 */
[----:B------:R-:W-:Y:S05]  /*5430*/  @!P2 BRA `(.L_x_147) ;  /* 0x000000000004a947 */ /* 0x000fea0003800000 */
[----:B------:R0:W5:Y:S02]  /*5440*/  LDG.E.LTC128B.U16 R104, desc[UR36][R60.64+0x72] ;  /* 0x000072243c687981 */ /* 0x000164000c1e1520 */
.L_x_147:
[----:B------:R-:W-:Y:S05]  /*5450*/  BSYNC B1 ;  /* 0x0000000000017941 */ /* 0x000fea0003800000 */
.L_x_146:
        /* <DEDUP_REMOVED lines=9> */
.L_x_149:
[----:B------:R-:W-:Y:S05]  /*54f0*/  BSYNC B1 ;  /* 0x0000000000017941 */ /* 0x000fea0003800000 */
.L_x_148:
        /* <DEDUP_REMOVED lines=12> */
.L_x_151:
[----:B------:R-:W-:Y:S05]  /*55c0*/  BSYNC B1 ;  /* 0x0000000000017941 */ /* 0x000fea0003800000 */
.L_x_150:
[----:B------:R-:W-:Y:S05]  /*55d0*/  @!P0 BRA `(.L_x_152) ;  /* 0x0000001400f08947 */ /* 0x000fea0003800000 */
[----:B-----5:R-:W-:-:S04]  /*55e0*/  IMAD.U32 R104, R104, 0x10000, RZ ;  /* 0x0001000068687824 */ /* 0x020fc800078e00ff */
[----:B------:R-:W-:-:S04]  /*55f0*/  FMUL R104, R104, R89 ;  /* 0x0000005968687220 */ /* 0x000fc80000400000 */
[----:B------:R-:W-:-:S05]  /*5600*/  FFMA R104, R55, R88, R104 ;  /* 0x0000005837687223 */ /* 0x000fca0000000068 */
[----:B------:R-:W-:-:S05]  /*5610*/  F2FP.BF16.F32.PACK_AB R104, RZ, R104 ;  /* 0x00000068ff68723e */ /* 0x000fca00000010ff */
[----:B------:R0:W-:Y:S01]  /*5620*/  STG.E.U16 desc[UR36][R12.64+0x72], R104 ;  /* 0x000072680c007986 */ /* 0x0001e2000c101524 */
[----:B------:R-:W-:Y:S05]  /*5630*/  BRA `(.L_x_152) ;  /* 0x0000001400d87947 */ /* 0x000fea0003800000 */
.L_x_29:
[----:B------:R-:W-:Y:S01]  /*5640*/  ULDC.64 UR4, c[0x0][0x5c0] ;  /* 0x0001700000047ab9 */ /* 0x000fe20000000a00 */
[----:B------:R-:W-:Y:S01]  /*5650*/  ISETP.GT.AND P3, PT, R4, 0x1, PT ;  /* 0x000000010400780c */ /* 0x000fe20003f64270 */
[-C--:B------:R-:W-:Y:S01]  /*5660*/  FMUL R56, R56, R88.reuse ;  /* 0x0000005838387220 */ /* 0x080fe20000400000 */
[----:B------:R-:W-:Y:S01]  /*5670*/  LEA R14, P1, R104, UR4, 0x1 ;  /* 0x00000004680e7c11 */ /* 0x000fe2000f8208ff */
[-C--:B------:R-:W-:Y:S01]  /*5680*/  FMUL R57, R57, R88.reuse ;  /* 0x0000005839397220 */ /* 0x080fe20000400000 */
[----:B------:R-:W-:Y:S01]  /*5690*/  IMAD.SHL.U32 R7, R12, 0x10, RZ ;  /* 0x000000100c077824 */ /* 0x000fe200078e00ff */
[----:B------:R-:W-:Y:S01]  /*56a0*/  ISETP.GT.AND P2, PT, R3, 0x8, P6 ;  /* 0x000000080300780c */ /* 0x000fe20003744270 */
[-C--:B------:R-:W-:Y:S01]  /*56b0*/  FMUL R58, R58, R88.reuse ;  /* 0x000000583a3a7220 */ /* 0x080fe20000400000 */
[----:B------:R-:W-:Y:S01]  /*56c0*/  LEA.HI.X R15, R104, UR5, R93, 0x1, P1 ;  /* 0x00000005680f7c11 */ /* 0x000fe200088f0c5d */
[-C--:B------:R-:W-:Y:S01]  /*56d0*/  FMUL R59, R59, R88.reuse ;  /* 0x000000583b3b7220 */ /* 0x080fe20000400000 */
[----:B------:R-:W-:Y:S01]  /*56e0*/  ISETP.GT.AND P1, PT, R3, RZ, P3 ;  /* 0x000000ff0300720c */ /* 0x000fe20001f24270 */
[----:B------:R-:W-:Y:S01]  /*56f0*/  FMUL R60, R60, R88 ;  /* 0x000000583c3c7220 */ /* 0x000fe20000400000 */
[----:B------:R-:W-:Y:S01]  /*5700*/  F2FP.BF16.F32.PACK_AB R56, RZ, R56 ;  /* 0x00000038ff38723e */ /* 0x000fe200000010ff */
[-C--:B------:R-:W-:Y:S01]  /*5710*/  FMUL R61, R61, R88.reuse ;  /* 0x000000583d3d7220 */ /* 0x080fe20000400000 */
[----:B------:R-:W-:Y:S01]  /*5720*/  F2FP.BF16.F32.PACK_AB R57, RZ, R57 ;  /* 0x00000039ff39723e */ /* 0x000fe200000010ff */
[----:B------:R-:W-:Y:S01]  /*5730*/  FMUL R63, R63, R88 ;  /* 0x000000583f3f7220 */ /* 0x000fe20000400000 */
[C---:B------:R-:W-:Y:S01]  /*5740*/  SHF.L.U64.HI R5, R12.reuse, 0x4, R13 ;  /* 0x000000040c057819 */ /* 0x040fe2000001020d */
[----:B------:R-:W-:Y:S01]  /*5750*/  @P0 STG.E.U16 desc[UR36][R14.64], R56 ;  /* 0x000000380e000986 */ /* 0x000fe2000c101524 */
[----:B------:R-:W-:Y:S01]  /*5760*/  PRMT R9, R57, 0x7610, R9 ;  /* 0x0000761039097816 */ /* 0x000fe20000000009 */
[----:B------:R-:W-:Y:S01]  /*5770*/  IMAD.SHL.U32 R57, R12, 0x100, RZ ;  /* 0x000001000c397824 */ /* 0x000fe200078e00ff */
[----:B------:R-:W-:Y:S01]  /*5780*/  IADD3 R8, P0, R7, R14, RZ ;  /* 0x0000000e07087210 */ /* 0x000fe20007f1e0ff */
[----:B------:R-:W-:Y:S01]  /*5790*/  FMUL R62, R62, R88 ;  /* 0x000000583e3e7220 */ /* 0x000fe20000400000 */
[----:B------:R-:W-:Y:S01]  /*57a0*/  F2FP.BF16.F32.PACK_AB R58, RZ, R58 ;  /* 0x0000003aff3a723e */ /* 0x000fe200000010ff */
[--C-:B------:R-:W-:Y:S01]  /*57b0*/  @P1 IMAD.MOV.U32 R10, RZ, RZ, R14.reuse ;  /* 0x000000ffff0a1224 */ /* 0x100fe200078e000e */
[----:B------:R-:W-:Y:S01]  /*57c0*/  SHF.L.U64.HI R23, R12, 0x8, R13 ;  /* 0x000000080c177819 */ /* 0x000fe2000001020d */
[--C-:B------:R-:W-:Y:S01]  /*57d0*/  @P1 IMAD.MOV.U32 R11, RZ, RZ, R15.reuse ;  /* 0x000000ffff0b1224 */ /* 0x100fe200078e000f */
[----:B------:R-:W-:Y:S01]  /*57e0*/  ISETP.GT.AND P4, PT, R4, 0x8, PT ;  /* 0x000000080400780c */ /* 0x000fe20003f84270 */
[-C--:B------:R-:W-:Y:S01]  /*57f0*/  FMUL R64, R64, R88.reuse ;  /* 0x0000005840407220 */ /* 0x080fe20000400000 */
[----:B------:R-:W-:Y:S01]  /*5800*/  F2FP.BF16.F32.PACK_AB R59, RZ, R59 ;  /* 0x0000003bff3b723e */ /* 0x000fe200000010ff */
[----:B------:R-:W-:Y:S01]  /*5810*/  FMUL R65, R65, R88 ;  /* 0x0000005841417220 */ /* 0x000fe20000400000 */
[----:B------:R0:W-:Y:S01]  /*5820*/  @P1 STG.E.U16 desc[UR36][R10.64+0x2], R9 ;  /* 0x000002090a001986 */ /* 0x0001e2000c101524 */
[----:B------:R-:W-:Y:S01]  /*5830*/  F2FP.BF16.F32.PACK_AB R60, RZ, R60 ;  /* 0x0000003cff3c723e */ /* 0x000fe200000010ff */
[-C--:B------:R-:W-:Y:S01]  /*5840*/  FMUL R66, R66, R88.reuse ;  /* 0x0000005842427220 */ /* 0x080fe20000400000 */
[----:B------:R-:W-:Y:S01]  /*5850*/  F2FP.BF16.F32.PACK_AB R61, RZ, R61 ;  /* 0x0000003dff3d723e */ /* 0x000fe200000010ff */
[-C--:B------:R-:W-:Y:S01]  /*5860*/  FMUL R67, R67, R88.reuse ;  /* 0x0000005843437220 */ /* 0x080fe20000400000 */
[----:B------:R-:W-:Y:S01]  /*5870*/  F2FP.BF16.F32.PACK_AB R63, RZ, R63 ;  /* 0x0000003fff3f723e */ /* 0x000fe200000010ff */
[----:B------:R-:W-:Y:S01]  /*5880*/  FMUL R68, R68, R88 ;  /* 0x0000005844447220 */ /* 0x000fe20000400000 */
[----:B------:R-:W-:Y:S01]  /*5890*/  F2FP.BF16.F32.PACK_AB R62, RZ, R62 ;  /* 0x0000003eff3e723e */ /* 0x000fe200000010ff */
[----:B------:R-:W-:Y:S01]  /*58a0*/  FMUL R69, R69, R88 ;  /* 0x0000005845457220 */ /* 0x000fe20000400000 */
[----:B------:R-:W-:Y:S01]  /*58b0*/  F2FP.BF16.F32.PACK_AB R64, RZ, R64 ;  /* 0x00000040ff40723e */ /* 0x000fe200000010ff */
[-C--:B------:R-:W-:Y:S01]  /*58c0*/  FMUL R70, R70, R88.reuse ;  /* 0x0000005846467220 */ /* 0x080fe20000400000 */
[----:B------:R-:W-:Y:S01]  /*58d0*/  F2FP.BF16.F32.PACK_AB R65, RZ, R65 ;  /* 0x00000041ff41723e */ /* 0x000fe200000010ff */
[----:B0-----:R-:W-:Y:S01]  /*58e0*/  IMAD.X R9, R5, 0x1, R15, P0 ;  /* 0x0000000105097824 */ /* 0x001fe200000e060f */
[----:B------:R-:W-:Y:S01]  /*58f0*/  ISETP.GT.AND P0, PT, R3, 0x8, P3 ;  /* 0x000000080300780c */ /* 0x000fe20001f04270 */
[-C--:B------:R-:W-:Y:S01]  /*5900*/  FMUL R71, R71, R88.reuse ;  /* 0x0000005847477220 */ /* 0x080fe20000400000 */
[----:B------:R-:W-:Y:S01]  /*5910*/  ISETP.GT.AND P3, PT, R4, 0x9, PT ;  /* 0x000000090400780c */ /* 0x000fe20003f64270 */
[----:B------:R-:W-:Y:S01]  /*5920*/  FMUL R72, R72, R88 ;  /* 0x0000005848487220 */ /* 0x000fe20000400000 */
[----:B------:R-:W-:Y:S01]  /*5930*/  @P2 STG.E.U16 desc[UR36][R8.64], R58 ;  /* 0x0000003a08002986 */ /* 0x000fe2000c101524 */
[----:B------:R-:W-:Y:S01]  /*5940*/  IADD3 R6, P1, P2, R57, R14, R7 ;  /* 0x0000000e39067210 */ /* 0x000fe20007a3e007 */
[----:B------:R-:W-:Y:S01]  /*5950*/  FMUL R73, R73, R88 ;  /* 0x0000005849497220 */ /* 0x000fe20000400000 */
[----:B------:R-:W-:Y:S01]  /*5960*/  F2FP.BF16.F32.PACK_AB R66, RZ, R66 ;  /* 0x00000042ff42723e */ /* 0x000fe200000010ff */
[-C--:B------:R-:W-:Y:S01]  /*5970*/  FMUL R74, R74, R88.reuse ;  /* 0x000000584a4a7220 */ /* 0x080fe20000400000 */
[----:B------:R-:W-:Y:S01]  /*5980*/  IADD3.X R7, R23, R15, R5, P1, P2 ;  /* 0x0000000f17077210 */ /* 0x000fe20000fe4405 */
[-C--:B------:R-:W-:Y:S01]  /*5990*/  FMUL R75, R75, R88.reuse ;  /* 0x000000584b4b7220 */ /* 0x080fe20000400000 */
[C---:B------:R-:W-:Y:S01]  /*59a0*/  ISETP.GT.AND P1, PT, R3.reuse, RZ, P4 ;  /* 0x000000ff0300720c */ /* 0x040fe20002724270 */
[-C--:B------:R-:W-:Y:S01]  /*59b0*/  FMUL R76, R76, R88.reuse ;  /* 0x000000584c4c7220 */ /* 0x080fe20000400000 */
[----:B------:R-:W-:Y:S01]  /*59c0*/  @P0 STG.E.U16 desc[UR36][R8.64+0x2], R59 ;  /* 0x0000023b08000986 */ /* 0x000fe2000c101524 */
[----:B------:R-:W-:Y:S01]  /*59d0*/  ISETP.GT.AND P0, PT, R3, RZ, P3 ;  /* 0x000000ff0300720c */ /* 0x000fe20001f04270 */
[-C--:B------:R-:W-:Y:S01]  /*59e0*/  FMUL R77, R77, R88.reuse ;  /* 0x000000584d4d7220 */ /* 0x080fe20000400000 */
[----:B------:R-:W-:Y:S01]  /*59f0*/  ISETP.GT.AND P2, PT, R4, 0x11, PT ;  /* 0x000000110400780c */ /* 0x000fe20003f44270 */
[-C--:B------:R-:W-:Y:S01]  /*5a00*/  FMUL R78, R78, R88.reuse ;  /* 0x000000584e4e7220 */ /* 0x080fe20000400000 */
[----:B------:R-:W-:Y:S01]  /*5a10*/  F2FP.BF16.F32.PACK_AB R67, RZ, R67 ;  /* 0x00000043ff43723e */ /* 0x000fe200000010ff */
[----:B------:R-:W-:Y:S01]  /*5a20*/  FMUL R79, R79, R88 ;  /* 0x000000584f4f7220 */ /* 0x000fe20000400000 */
[----:B------:R-:W-:Y:S01]  /*5a30*/  F2FP.BF16.F32.PACK_AB R68, RZ, R68 ;  /* 0x00000044ff44723e */ /* 0x000fe200000010ff */
[-C--:B------:R-:W-:Y:S01]  /*5a40*/  FMUL R80, R80, R88.reuse ;  /* 0x0000005850507220 */ /* 0x080fe20000400000 */
[----:B------:R-:W-:Y:S01]  /*5a50*/  F2FP.BF16.F32.PACK_AB R69, RZ, R69 ;  /* 0x00000045ff45723e */ /* 0x000fe200000010ff */
[----:B------:R-:W-:Y:S01]  /*5a60*/  FMUL R81, R81, R88 ;  /* 0x0000005851517220 */ /* 0x000fe20000400000 */
[--C-:B------:R-:W-:Y:S01]  /*5a70*/  @P1 IMAD.MOV.U32 R10, RZ, RZ, R14.reuse ;  /* 0x000000ffff0a1224 */ /* 0x100fe200078e000e */
[----:B------:R-:W-:Y:S01]  /*5a80*/  F2FP.BF16.F32.PACK_AB R70, RZ, R70 ;  /* 0x00000046ff46723e */ /* 0x000fe200000010ff */
[--C-:B------:R-:W-:Y:S01]  /*5a90*/  @P1 IMAD.MOV.U32 R11, RZ, RZ, R15.reuse ;  /* 0x000000ffff0b1224 */ /* 0x100fe200078e000f */
[----:B------:R-:W-:Y:S01]  /*5aa0*/  F2FP.BF16.F32.PACK_AB R71, RZ, R71 ;  /* 0x00000047ff47723e */ /* 0x000fe200000010ff */
[----:B------:R-:W-:Y:S01]  /*5ab0*/  FMUL R82, R82, R88 ;  /* 0x0000005852527220 */ /* 0x000fe20000400000 */
[----:B------:R-:W-:Y:S01]  /*5ac0*/  F2FP.BF16.F32.PACK_AB R72, RZ, R72 ;  /* 0x00000048ff48723e */ /* 0x000fe200000010ff */
[-C--:B------:R-:W-:Y:S01]  /*5ad0*/  FMUL R83, R83, R88.reuse ;  /* 0x0000005853537220 */ /* 0x080fe20000400000 */
[----:B------:R0:W-:Y:S01]  /*5ae0*/  @P1 STG.E.U16 desc[UR36][R10.64+0x10], R60 ;  /* 0x0000103c0a001986 */ /* 0x0001e2000c101524 */
[----:B------:R-:W-:Y:S01]  /*5af0*/  ISETP.GT.AND P1, PT, R3, 0x8, P4 ;  /* 0x000000080300780c */ /* 0x000fe20002724270 */
[-C--:B------:R-:W-:Y:S01]  /*5b00*/  FMUL R84, R84, R88.reuse ;  /* 0x0000005854547220 */ /* 0x080fe20000400000 */
[----:B------:R-:W-:Y:S01]  /*5b10*/  F2FP.BF16.F32.PACK_AB R73, RZ, R73 ;  /* 0x00000049ff49723e */ /* 0x000fe200000010ff */
[----:B------:R-:W-:Y:S01]  /*5b20*/  FMUL R85, R85, R88 ;  /* 0x0000005855557220 */ /* 0x000fe20000400000 */
[----:B------:R-:W-:Y:S01]  /*5b30*/  F2FP.BF16.F32.PACK_AB R74, RZ, R74 ;  /* 0x0000004aff4a723e */ /* 0x000fe200000010ff */
[-C--:B------:R-:W-:Y:S01]  /*5b40*/  FMUL R86, R86, R88.reuse ;  /* 0x0000005856567220 */ /* 0x080fe20000400000 */
[----:B------:R-:W-:Y:S01]  /*5b50*/  F2FP.BF16.F32.PACK_AB R75, RZ, R75 ;  /* 0x0000004bff4b723e */ /* 0x000fe200000010ff */
[-C--:B------:R-:W-:Y:S01]  /*5b60*/  FMUL R87, R87, R88.reuse ;  /* 0x0000005857577220 */ /* 0x080fe20000400000 */
[----:B------:R-:W-:Y:S01]  /*5b70*/  ISETP.GT.AND P5, PT, R4, 0x28, PT ;  /* 0x000000280400780c */ /* 0x000fe20003fa4270 */
[----:B------:R-:W-:Y:S01]  /*5b80*/  FMUL R24, R24, R88 ;  /* 0x0000005818187220 */ /* 0x000fe20000400000 */
[----:B------:R-:W-:Y:S01]  /*5b90*/  F2FP.BF16.F32.PACK_AB R76, RZ, R76 ;  /* 0x0000004cff4c723e */ /* 0x000fe200000010ff */
[--C-:B0-----:R-:W-:Y:S01]  /*5ba0*/  @P0 IMAD.MOV.U32 R10, RZ, RZ, R14.reuse ;  /* 0x000000ffff0a0224 */ /* 0x101fe200078e000e */
[----:B------:R-:W-:Y:S01]  /*5bb0*/  ISETP.GT.AND P4, PT, R4, 0x29, PT ;  /* 0x000000290400780c */ /* 0x000fe20003f84270 */
        /* <DEDUP_REMOVED lines=8> */
[C---:B------:R-:W-:Y:S01]  /*5c40*/  ISETP.GT.AND P3, PT, R4.reuse, 0x10, PT ;  /* 0x000000100400780c */ /* 0x040fe20003f64270 */
[----:B------:R-:W-:Y:S01]  /*5c50*/  @P1 STG.E.U16 desc[UR36][R8.64+0x10], R62 ;  /* 0x0000103e08001986 */ /* 0x000fe2000c101524 */
        /* <DEDUP_REMOVED lines=8> */
[----:B------:R-:W-:Y:S01]  /*5ce0*/  F2FP.BF16.F32.PACK_AB R82, RZ, R82 ;  /* 0x00000052ff52723e */ /* 0x000fe200000010ff */
[----:B------:R-:W-:Y:S01]  /*5cf0*/  @P0 STG.E.U16 desc[UR36][R8.64+0x12], R63 ;  /* 0x0000123f08000986 */ /* 0x000fe2000c101524 */
[----:B------:R-:W-:Y:S01]  /*5d00*/  ISETP.GT.AND P0, PT, R3, RZ, P3 ;  /* 0x000000ff0300720c */ /* 0x000fe20001f04270 */
[-C--:B------:R-:W-:Y:S01]  /*5d10*/  FMUL R32, R32, R88.reuse ;  /* 0x0000005820207220 */ /* 0x080fe20000400000 */
[----:B------:R-:W-:Y:S01]  /*5d20*/  F2FP.BF16.F32.PACK_AB R83, RZ, R83 ;  /* 0x00000053ff53723e */ /* 0x000fe200000010ff */
[----:B------:R-:W-:Y:S01]  /*5d30*/  FMUL R33, R33, R88 ;  /* 0x0000005821217220 */ /* 0x000fe20000400000 */
[----:B------:R-:W-:Y:S01]  /*5d40*/  F2FP.BF16.F32.PACK_AB R84, RZ, R84 ;  /* 0x00000054ff54723e */ /* 0x000fe200000010ff */
[-C--:B------:R-:W-:Y:S01]  /*5d50*/  FMUL R34, R34, R88.reuse ;  /* 0x0000005822227220 */ /* 0x080fe20000400000 */
[----:B------:R-:W-:Y:S01]  /*5d60*/  P2R R5, PR, RZ, 0x20 ;  /* 0x00000020ff057803 */ /* 0x000fe20000000000 */
[-C--:B------:R-:W-:Y:S01]  /*5d70*/  FMUL R35, R35, R88.reuse ;  /* 0x0000005823237220 */ /* 0x080fe20000400000 */
[----:B------:R-:W-:Y:S01]  /*5d80*/  F2FP.BF16.F32.PACK_AB R85, RZ, R85 ;  /* 0x00000055ff55723e */ /* 0x000fe200000010ff */
[----:B------:R-:W-:Y:S01]  /*5d90*/  FMUL R36, R36, R88 ;  /* 0x0000005824247220 */ /* 0x000fe20000400000 */
[----:B------:R-:W-:Y:S01]  /*5da0*/  F2FP.BF16.F32.PACK_AB R86, RZ, R86 ;  /* 0x00000056ff56723e */ /* 0x000fe200000010ff */
[----:B------:R-:W-:Y:S01]  /*5db0*/  FMUL R37, R37, R88 ;  /* 0x0000005825257220 */ /* 0x000fe20000400000 */
[----:B------:R-:W-:Y:S01]  /*5dc0*/  F2FP.BF16.F32.PACK_AB R87, RZ, R87 ;  /* 0x00000057ff57723e */ /* 0x000fe200000010ff */
[--C-:B0-----:R-:W-:Y:S01]  /*5dd0*/  @P0 IMAD.MOV.U32 R10, RZ, RZ, R14.reuse ;  /* 0x000000ffff0a0224 */ /* 0x101fe200078e000e */
[----:B------:R-:W-:Y:S01]  /*5de0*/  F2FP.BF16.F32.PACK_AB R24, RZ, R24 ;  /* 0x00000018ff18723e */ /* 0x000fe200000010ff */
[--C-:B------:R-:W-:Y:S01]  /*5df0*/  @P0 IMAD.MOV.U32 R11, RZ, RZ, R15.reuse ;  /* 0x000000ffff0b0224 */ /* 0x100fe200078e000f */
[----:B------:R-:W-:Y:S01]  /*5e00*/  F2FP.BF16.F32.PACK_AB R25, RZ, R25 ;  /* 0x00000019ff19723e */ /* 0x000fe200000010ff */
[----:B------:R-:W-:Y:S01]  /*5e10*/  FMUL R38, R38, R88 ;  /* 0x0000005826267220 */ /* 0x000fe20000400000 */
[----:B------:R-:W-:Y:S01]  /*5e20*/  F2FP.BF16.F32.PACK_AB R26, RZ, R26 ;  /* 0x0000001aff1a723e */ /* 0x000fe200000010ff */
[-C--:B------:R-:W-:Y:S01]  /*5e30*/  FMUL R39, R39, R88.reuse ;  /* 0x0000005827277220 */ /* 0x080fe20000400000 */
[----:B------:R0:W-:Y:S01]  /*5e40*/  @P0 STG.E.U16 desc[UR36][R10.64+0x20], R64 ;  /* 0x000020400a000986 */ /* 0x0001e2000c101524 */
[----:B------:R-:W-:Y:S01]  /*5e50*/  ISETP.GT.AND P0, PT, R3, RZ, P2 ;  /* 0x000000ff0300720c */ /* 0x000fe20001704270 */
        /* <DEDUP_REMOVED lines=12> */
[----:B0-----:R-:W-:Y:S01]  /*5f20*/  @P0 IMAD.MOV.U32 R10, RZ, RZ, R14 ;  /* 0x000000ffff0a0224 */ /* 0x001fe200078e000e */
[----:B------:R-:W-:Y:S01]  /*5f30*/  F2FP.BF16.F32.PACK_AB R33, RZ, R33 ;  /* 0x00000021ff21723e */ /* 0x000fe200000010ff */
[----:B------:R-:W-:Y:S01]  /*5f40*/  @P0 IMAD.MOV.U32 R11, RZ, RZ, R15 ;  /* 0x000000ffff0b0224 */ /* 0x000fe200078e000f */
[----:B------:R-:W-:Y:S01]  /*5f50*/  F2FP.BF16.F32.PACK_AB R34, RZ, R34 ;  /* 0x00000022ff22723e */ /* 0x000fe200000010ff */
[-C--:B------:R-:W-:Y:S01]  /*5f60*/  FMUL R46, R46, R88.reuse ;  /* 0x000000582e2e7220 */ /* 0x080fe20000400000 */
[----:B------:R-:W-:Y:S01]  /*5f70*/  F2FP.BF16.F32.PACK_AB R35, RZ, R35 ;  /* 0x00000023ff23723e */ /* 0x000fe200000010ff */
[-C--:B------:R-:W-:Y:S01]  /*5f80*/  FMUL R47, R47, R88.reuse ;  /* 0x000000582f2f7220 */ /* 0x080fe20000400000 */
[----:B------:R0:W-:Y:S01]  /*5f90*/  @P0 STG.E.U16 desc[UR36][R10.64+0x22], R65 ;  /* 0x000022410a000986 */ /* 0x0001e2000c101524 */
[----:B------:R-:W-:Y:S01]  /*5fa0*/  ISETP.GT.AND P0, PT, R3, 0x8, P3 ;  /* 0x000000080300780c */ /* 0x000fe20001f04270 */
[-C--:B------:R-:W-:Y:S01]  /*5fb0*/  FMUL R48, R48, R88.reuse ;  /* 0x0000005830307220 */ /* 0x080fe20000400000 */
[----:B------:R-:W-:Y:S01]  /*5fc0*/  ISETP.GT.AND P3, PT, R4, 0x30, PT ;  /* 0x000000300400780c */ /* 0x000fe20003f64270 */
        /* <DEDUP_REMOVED lines=11> */
[----:B------:R-:W-:Y:S01]  /*6080*/  ISETP.GT.AND P0, PT, R3, 0x8, P2 ;  /* 0x000000080300780c */ /* 0x000fe20001704270 */
[-C--:B------:R-:W-:Y:S01]  /*6090*/  FMUL R54, R54, R88.reuse ;  /* 0x0000005836367220 */ /* 0x080fe20000400000 */
[----:B------:R-:W-:Y:S01]  /*60a0*/  ISETP.GT.AND P2, PT, R4, 0x18, PT ;  /* 0x000000180400780c */ /* 0x000fe20003f44270 */
[----:B------:R-:W-:Y:S01]  /*60b0*/  FMUL R55, R55, R88 ;  /* 0x0000005837377220 */ /* 0x000fe20000400000 */
[----:B------:R-:W-:-:S02]  /*60c0*/  F2FP.BF16.F32.PACK_AB R41, RZ, R41 ;  /* 0x00000029ff29723e */ /* 0x000fc400000010ff */
[----:B------:R-:W-:Y:S02]  /*60d0*/  F2FP.BF16.F32.PACK_AB R42, RZ, R42 ;  /* 0x0000002aff2a723e */ /* 0x000fe400000010ff */
[----:B------:R-:W-:Y:S02]  /*60e0*/  F2FP.BF16.F32.PACK_AB R43, RZ, R43 ;  /* 0x0000002bff2b723e */ /* 0x000fe400000010ff */
[----:B------:R-:W-:Y:S02]  /*60f0*/  F2FP.BF16.F32.PACK_AB R44, RZ, R44 ;  /* 0x0000002cff2c723e */ /* 0x000fe400000010ff */
[----:B------:R-:W-:Y:S01]  /*6100*/  F2FP.BF16.F32.PACK_AB R45, RZ, R45 ;  /* 0x0000002dff2d723e */ /* 0x000fe200000010ff */
[----:B------:R-:W-:Y:S01]  /*6110*/  @P0 STG.E.U16 desc[UR36][R8.64+0x22], R67 ;  /* 0x0000224308000986 */ /* 0x000fe2000c101524 */
[----:B------:R-:W-:Y:S02]  /*6120*/  ISETP.GT.AND P0, PT, R3, RZ, P2 ;  /* 0x000000ff0300720c */ /* 0x000fe40001704270 */
[----:B------:R-:W-:-:S02]  /*6130*/  F2FP.BF16.F32.PACK_AB R46, RZ, R46 ;  /* 0x0000002eff2e723e */ /* 0x000fc400000010ff */
[----:B------:R-:W-:Y:S02]  /*6140*/  F2FP.BF16.F32.PACK_AB R47, RZ, R47 ;  /* 0x0000002fff2f723e */ /* 0x000fe400000010ff */
[----:B------:R-:W-:Y:S02]  /*6150*/  F2FP.BF16.F32.PACK_AB R48, RZ, R48 ;  /* 0x00000030ff30723e */ /* 0x000fe400000010ff */
[----:B------:R-:W-:Y:S02]  /*6160*/  F2FP.BF16.F32.PACK_AB R49, RZ, R49 ;  /* 0x00000031ff31723e */ /* 0x000fe400000010ff */
[----:B------:R-:W-:Y:S02]  /*6170*/  F2FP.BF16.F32.PACK_AB R50, RZ, R50 ;  /* 0x00000032ff32723e */ /* 0x000fe400000010ff */
[----:B------:R-:W-:Y:S01]  /*6180*/  F2FP.BF16.F32.PACK_AB R51, RZ, R51 ;  /* 0x00000033ff33723e */ /* 0x000fe200000010ff */
[----:B0-----:R-:W-:Y:S01]  /*6190*/  @P0 IMAD.MOV.U32 R10, RZ, RZ, R14 ;  /* 0x000000ffff0a0224 */ /* 0x001fe200078e000e */
[----:B------:R-:W-:Y:S01]  /*61a0*/  F2FP.BF16.F32.PACK_AB R52, RZ, R52 ;  /* 0x00000034ff34723e */ /* 0x000fe200000010ff */
[----:B------:R-:W-:Y:S01]  /*61b0*/  @P0 IMAD.MOV.U32 R11, RZ, RZ, R15 ;  /* 0x000000ffff0b0224 */ /* 0x000fe200078e000f */
[----:B------:R-:W-:-:S02]  /*61c0*/  F2FP.BF16.F32.PACK_AB R53, RZ, R53 ;  /* 0x00000035ff35723e */ /* 0x000fc400000010ff */
[----:B------:R-:W-:Y:S02]  /*61d0*/  F2FP.BF16.F32.PACK_AB R54, RZ, R54 ;  /* 0x00000036ff36723e */ /* 0x000fe400000010ff */
[----:B------:R0:W-:Y:S01]  /*61e0*/  @P0 STG.E.U16 desc[UR36][R10.64+0x30], R68 ;  /* 0x000030440a000986 */ /* 0x0001e2000c101524 */
[----:B------:R-:W-:Y:S02]  /*61f0*/  ISETP.GT.AND P0, PT, R3, RZ, P1 ;  /* 0x000000ff0300720c */ /* 0x000fe40000f04270 */
[----:B------:R-:W-:-:S11]  /*6200*/  F2FP.BF16.F32.PACK_AB R55, RZ, R55 ;  /* 0x00000037ff37723e */ /* 0x000fd600000010ff */
[----:B0-----:R-:W-:Y:S02]  /*6210*/  @P0 IMAD.MOV.U32 R10, RZ, RZ, R14 ;  /* 0x000000ffff0a0224 */ /* 0x001fe400078e000e */
[----:B------:R-:W-:-:S05]  /*6220*/  @P0 IMAD.MOV.U32 R11, RZ, RZ, R15 ;  /* 0x000000ffff0b0224 */ /* 0x000fca00078e000f */
[----:B------:R0:W-:Y:S01]  /*6230*/  @P0 STG.E.U16 desc[UR36][R10.64+0x32], R69 ;  /* 0x000032450a000986 */ /* 0x0001e2000c101524 */
[----:B------:R-:W-:Y:S02]  /*6240*/  ISETP.GT.AND P0, PT, R3, 0x8, P2 ;  /* 0x000000080300780c */ /* 0x000fe40001704270 */
[----:B------:R-:W-:-:S11]  /*6250*/  ISETP.GT.AND P2, PT, R4, 0x20, PT ;  /* 0x000000200400780c */ /* 0x000fd60003f44270 */
[----:B------:R-:W-:Y:S01]  /*6260*/  @P0 STG.E.U16 desc[UR36][R8.64+0x30], R70 ;  /* 0x0000304608000986 */ /* 0x000fe2000c101524 */
[----:B------:R-:W-:Y:S02]  /*6270*/  ISETP.GT.AND P0, PT, R3, 0x8, P1 ;  /* 0x000000080300780c */ /* 0x000fe40000f04270 */
[----:B------:R-:W-:-:S11]  /*6280*/  ISETP.GT.AND P1, PT, R4, 0x21, PT ;  /* 0x000000210400780c */ /* 0x000fd60003f24270 */
[----:B------:R-:W-:Y:S01]  /*6290*/  @P0 STG.E.U16 desc[UR36][R8.64+0x32], R71 ;  /* 0x0000324708000986 */ /* 0x000fe2000c101524 */
[----:B------:R-:W-:-:S13]  /*62a0*/  ISETP.GT.AND P0, PT, R3, RZ, P2 ;  /* 0x000000ff0300720c */ /* 0x000fda0001704270 */
[----:B0-----:R-:W-:Y:S02]  /*62b0*/  @P0 IMAD.MOV.U32 R10, RZ, RZ, R14 ;  /* 0x000000ffff0a0224 */ /* 0x001fe400078e000e */
[----:B------:R-:W-:-:S05]  /*62c0*/  @P0 IMAD.MOV.U32 R11, RZ, RZ, R15 ;  /* 0x000000ffff0b0224 */ /* 0x000fca00078e000f */
[----:B------:R0:W-:Y:S01]  /*62d0*/  @P0 STG.E.U16 desc[UR36][R10.64+0x40], R72 ;  /* 0x000040480a000986 */ /* 0x0001e2000c101524 */
[----:B------:R-:W-:-:S13]  /*62e0*/  ISETP.GT.AND P0, PT, R3, RZ, P1 ;  /* 0x000000ff0300720c */ /* 0x000fda0000f04270 */
[----:B0-----:R-:W-:Y:S02]  /*62f0*/  @P0 IMAD.MOV.U32 R10, RZ, RZ, R14 ;  /* 0x000000ffff0a0224 */ /* 0x001fe400078e000e */
[----:B------:R-:W-:-:S05]  /*6300*/  @P0 IMAD.MOV.U32 R11, RZ, RZ, R15 ;  /* 0x000000ffff0b0224 */ /* 0x000fca00078e000f */
[----:B------:R0:W-:Y:S01]  /*6310*/  @P0 STG.E.U16 desc[UR36][R10.64+0x42], R73 ;  /* 0x000042490a000986 */ /* 0x0001e2000c101524 */
[----:B------:R-:W-:Y:S02]  /*6320*/  ISETP.GT.AND P0, PT, R3, 0x8, P2 ;  /* 0x000000080300780c */ /* 0x000fe40001704270 */
[----:B------:R-:W-:-:S11]  /*6330*/  ISETP.GT.AND P2, PT, R4, 0x38, PT ;  /* 0x000000380400780c */ /* 0x000fd60003f44270 */
[----:B------:R-:W-:Y:S01]  /*6340*/  @P0 STG.E.U16 desc[UR36][R8.64+0x40], R74 ;  /* 0x0000404a08000986 */ /* 0x000fe2000c101524 */
[----:B------:R-:W-:-:S13]  /*6350*/  ISETP.GT.AND P0, PT, R3, 0x8, P1 ;  /* 0x000000080300780c */ /* 0x000fda0000f04270 */
        /* <DEDUP_REMOVED lines=9> */
[----:B------:R-:W-:-:S13]  /*63f0*/  ISETP.GT.AND P0, PT, R3, 0x8, P5 ;  /* 0x000000080300780c */ /* 0x000fda0002f04270 */
[----:B------:R-:W-:Y:S01]  /*6400*/  @P0 STG.E.U16 desc[UR36][R8.64+0x50], R78 ;  /* 0x0000504e08000986 */ /* 0x000fe2000c101524 */
[----:B------:R-:W-:-:S13]  /*6410*/  ISETP.GT.AND P0, PT, R3, 0x8, P4 ;  /* 0x000000080300780c */ /* 0x000fda0002704270 */
[----:B------:R-:W-:Y:S01]  /*6420*/  @P0 STG.E.U16 desc[UR36][R8.64+0x52], R79 ;  /* 0x0000524f08000986 */ /* 0x000fe2000c101524 */
[----:B------:R-:W-:-:S13]  /*6430*/  ISETP.GT.AND P0, PT, R3, RZ, P3 ;  /* 0x000000ff0300720c */ /* 0x000fda0001f04270 */
[----:B0-----:R-:W-:Y:S02]  /*6440*/  @P0 IMAD.MOV.U32 R10, RZ, RZ, R14 ;  /* 0x000000ffff0a0224 */ /* 0x001fe400078e000e */
[----:B------:R-:W-:-:S05]  /*6450*/  @P0 IMAD.MOV.U32 R11, RZ, RZ, R15 ;  /* 0x000000ffff0b0224 */ /* 0x000fca00078e000f */
[----:B------:R0:W-:Y:S01]  /*6460*/  @P0 STG.E.U16 desc[UR36][R10.64+0x60], R80 ;  /* 0x000060500a000986 */ /* 0x0001e2000c101524 */
[----:B------:R-:W-:-:S04]  /*6470*/  ISETP.GT.AND P0, PT, R4, 0x31, PT ;  /* 0x000000310400780c */ /* 0x000fc80003f04270 */
[----:B------:R-:W-:-:S13]  /*6480*/  ISETP.GT.AND P1, PT, R3, RZ, P0 ;  /* 0x000000ff0300720c */ /* 0x000fda0000724270 */
[----:B0-----:R-:W-:Y:S01]  /*6490*/  @P1 MOV R10, R14 ;  /* 0x0000000e000a1202 */ /* 0x001fe20000000f00 */
[----:B------:R-:W-:-:S05]  /*64a0*/  @P1 IMAD.MOV.U32 R11, RZ, RZ, R15 ;  /* 0x000000ffff0b1224 */ /* 0x000fca00078e000f */
[----:B------:R0:W-:Y:S01]  /*64b0*/  @P1 STG.E.U16 desc[UR36][R10.64+0x62], R81 ;  /* 0x000062510a001986 */ /* 0x0001e2000c101524 */
[----:B------:R-:W-:-:S13]  /*64c0*/  ISETP.GT.AND P1, PT, R3, 0x8, P3 ;  /* 0x000000080300780c */ /* 0x000fda0001f24270 */
[----:B------:R-:W-:Y:S01]  /*64d0*/  @P1 STG.E.U16 desc[UR36][R8.64+0x60], R82 ;  /* 0x0000605208001986 */ /* 0x000fe2000c101524 */
[----:B------:R-:W-:-:S13]  /*64e0*/  ISETP.GT.AND P1, PT, R3, 0x8, P0 ;  /* 0x000000080300780c */ /* 0x000fda0000724270 */
[----:B------:R-:W-:Y:S01]  /*64f0*/  @P1 STG.E.U16 desc[UR36][R8.64+0x62], R83 ;  /* 0x0000625308001986 */ /* 0x000fe2000c101524 */
[----:B------:R-:W-:-:S05]  /*6500*/  IADD3 R12, P1, R57, R8, RZ ;  /* 0x00000008390c7210 */ /* 0x000fca0007f3e0ff */
[----:B------:R-:W-:Y:S01]  /*6510*/  IMAD.X R13, R23, 0x1, R9, P1 ;  /* 0x00000001170d7824 */ /* 0x000fe200008e0609 */
[----:B------:R-:W-:-:S13]  /*6520*/  ISETP.GT.AND P1, PT, R3, RZ, P2 ;  /* 0x000000ff0300720c */ /* 0x000fda0001724270 */
[----:B------:R-:W-:Y:S01]  /*6530*/  @P1 STG.E.U16 desc[UR36][R14.64+0x70], R84 ;  /* 0x000070540e001986 */ /* 0x000fe2000c101524 */
[----:B------:R-:W-:-:S05]  /*6540*/  IADD3 R20, P1, R57, R8, RZ ;  /* 0x0000000839147210 */ /* 0x000fca0007f3e0ff */
[----:B------:R-:W-:Y:S01]  /*6550*/  IMAD.X R21, R23, 0x1, R9, P1 ;  /* 0x0000000117157824 */ /* 0x000fe200008e0609 */
[----:B0-----:R-:W-:-:S05]  /*6560*/  IADD3 R10, P1, R57, R14, RZ ;  /* 0x0000000e390a7210 */ /* 0x001fca0007f3e0ff */
[----:B------:R-:W-:Y:S01]  /*6570*/  IMAD.X R11, R23, 0x1, R15, P1 ;  /* 0x00000001170b7824 */ /* 0x000fe200008e060f */
[----:B------:R-:W-:-:S04]  /*6580*/  ISETP.GT.AND P1, PT, R4, 0x39, PT ;  /* 0x000000390400780c */ /* 0x000fc80003f24270 */
[----:B------:R-:W-:-:S13]  /*6590*/  ISETP.GT.AND P5, PT, R3, RZ, P1 ;  /* 0x000000ff0300720c */ /* 0x000fda0000fa4270 */
[----:B------:R-:W-:Y:S01]  /*65a0*/  @P5 STG.E.U16 desc[UR36][R14.64+0x72], R85 ;  /* 0x000072550e005986 */ /* 0x000fe2000c101524 */
[----:B------:R-:W-:-:S13]  /*65b0*/  ISETP.GT.AND P5, PT, R3, 0x8, P2 ;  /* 0x000000080300780c */ /* 0x000fda00017a4270 */
[----:B------:R-:W-:Y:S01]  /*65c0*/  @P5 STG.E.U16 desc[UR36][R8.64+0x70], R86 ;  /* 0x0000705608005986 */ /* 0x000fe2000c101524 */
[----:B------:R-:W-:-:S13]  /*65d0*/  ISETP.GT.AND P5, PT, R3, 0x8, P1 ;  /* 0x000000080300780c */ /* 0x000fda0000fa4270 */
[----:B------:R0:W-:Y:S01]  /*65e0*/  @P5 STG.E.U16 desc[UR36][R8.64+0x72], R87 ;  /* 0x0000725708005986 */ /* 0x0001e2000c101524 */
[C---:B------:R-:W-:Y:S02]  /*65f0*/  ISETP.GT.AND P5, PT, R3.reuse, 0x80, P6 ;  /* 0x000000800300780c */ /* 0x040fe400037a4270 */
[----:B------:R-:W-:-:S11]  /*6600*/  ISETP.GT.AND P6, PT, R3, 0x88, P6 ;  /* 0x000000880300780c */ /* 0x000fd600037c4270 */
[----:B------:R-:W-:Y:S01]  /*6610*/  @P5 STG.E.U16 desc[UR36][R10.64], R24 ;  /* 0x000000180a005986 */ /* 0x000fe2000c101524 */
[----:B------:R-:W-:-:S04]  /*6620*/  ISETP.GT.AND P5, PT, R4, 0x1, PT ;  /* 0x000000010400780c */ /* 0x000fc80003fa4270 */
[----:B------:R-:W-:-:S13]  /*6630*/  ISETP.GT.AND P5, PT, R3, 0x80, P5 ;  /* 0x000000800300780c */ /* 0x000fda0002fa4270 */
[----:B0-----:R-:W-:Y:S02]  /*6640*/  @P5 IMAD.MOV.U32 R8, RZ, RZ, R10 ;  /* 0x000000ffff085224 */ /* 0x001fe400078e000a */
[----:B------:R-:W-:-:S05]  /*6650*/  @P5 IMAD.MOV.U32 R9, RZ, RZ, R11 ;  /* 0x000000ffff095224 */ /* 0x000fca00078e000b */
[----:B------:R0:W-:Y:S01]  /*6660*/  @P5 STG.E.U16 desc[UR36][R8.64+0x2], R25 ;  /* 0x0000021908005986 */ /* 0x0001e2000c101524 */
[----:B------:R-:W-:-:S03]  /*6670*/  ISETP.NE.AND P5, PT, R5, RZ, PT ;  /* 0x000000ff0500720c */ /* 0x000fc60003fa5270 */
[----:B------:R-:W-:Y:S01]  /*6680*/  @P6 STG.E.U16 desc[UR36][R12.64], R26 ;  /* 0x0000001a0c006986 */ /* 0x000fe2000c101524 */
[----:B------:R-:W-:-:S04]  /*6690*/  ISETP.GT.AND P6, PT, R4, 0x1, PT ;  /* 0x000000010400780c */ /* 0x000fc80003fc4270 */
[----:B------:R-:W-:-:S13]  /*66a0*/  ISETP.GT.AND P6, PT, R3, 0x88, P6 ;  /* 0x000000880300780c */ /* 0x000fda00037c4270 */
[----:B------:R-:W-:Y:S01]  /*66b0*/  @P6 STG.E.U16 desc[UR36][R20.64+0x2], R27 ;  /* 0x0000021b14006986 */ /* 0x000fe2000c101524 */
[----:B------:R-:W-:-:S04]  /*66c0*/  ISETP.GT.AND P6, PT, R4, 0x8, PT ;  /* 0x000000080400780c */ /* 0x000fc80003fc4270 */
[----:B------:R-:W-:-:S13]  /*66d0*/  ISETP.GT.AND P6, PT, R3, 0x80, P6 ;  /* 0x000000800300780c */ /* 0x000fda00037c4270 */
[----:B0-----:R-:W-:Y:S02]  /*66e0*/  @P6 IMAD.MOV.U32 R8, RZ, RZ, R10 ;  /* 0x000000ffff086224 */ /* 0x001fe400078e000a */
[----:B------:R-:W-:-:S05]  /*66f0*/  @P6 IMAD.MOV.U32 R9, RZ, RZ, R11 ;  /* 0x000000ffff096224 */ /* 0x000fca00078e000b */
[----:B------:R0:W-:Y:S01]  /*6700*/  @P6 STG.E.U16 desc[UR36][R8.64+0x10], R28 ;  /* 0x0000101c08006986 */ /* 0x0001e2000c101524 */
[----:B------:R-:W-:-:S04]  /*6710*/  ISETP.GT.AND P6, PT, R4, 0x9, PT ;  /* 0x000000090400780c */ /* 0x000fc80003fc4270 */
[----:B------:R-:W-:-:S13]  /*6720*/  ISETP.GT.AND P6, PT, R3, 0x80, P6 ;  /* 0x000000800300780c */ /* 0x000fda00037c4270 */
[----:B0-----:R-:W-:Y:S02]  /*6730*/  @P6 IMAD.MOV.U32 R8, RZ, RZ, R10 ;  /* 0x000000ffff086224 */ /* 0x001fe400078e000a */
[----:B------:R-:W-:-:S05]  /*6740*/  @P6 IMAD.MOV.U32 R9, RZ, RZ, R11 ;  /* 0x000000ffff096224 */ /* 0x000fca00078e000b */
[----:B------:R0:W-:Y:S01]  /*6750*/  @P6 STG.E.U16 desc[UR36][R8.64+0x12], R29 ;  /* 0x0000121d08006986 */ /* 0x0001e2000c101524 */
[----:B------:R-:W-:-:S04]  /*6760*/  ISETP.GT.AND P6, PT, R4, 0x8, PT ;  /* 0x000000080400780c */ /* 0x000fc80003fc4270 */
[----:B------:R-:W-:-:S13]  /*6770*/  ISETP.GT.AND P6, PT, R3, 0x88, P6 ;  /* 0x000000880300780c */ /* 0x000fda00037c4270 */
        /* <DEDUP_REMOVED lines=45> */
[----:B------:R-:W-:Y:S01]  /*6a50*/  @P6 STG.E.U16 desc[UR36][R8.64+0x42], R41 ;  /* 0x0000422908006986 */ /* 0x000fe2000c101524 */
[----:B------:R-:W-:-:S04]  /*6a60*/  ISETP.GT.AND P6, PT, R4, 0x20, PT ;  /* 0x000000200400780c */ /* 0x000fc80003fc4270 */
[----:B------:R-:W-:-:S13]  /*6a70*/  ISETP.GT.AND P6, PT, R3, 0x88, P6 ;  /* 0x000000880300780c */ /* 0x000fda00037c4270 */
[----:B------:R-:W-:Y:S01]  /*6a80*/  @P6 STG.E.U16 desc[UR36][R6.64+0x40], R42 ;  /* 0x0000402a06006986 */ /* 0x000fe2000c101524 */
[----:B------:R-:W-:-:S04]  /*6a90*/  ISETP.GT.AND P6, PT, R4, 0x21, PT ;  /* 0x000000210400780c */ /* 0x000fc80003fc4270 */
[----:B------:R-:W-:-:S13]  /*6aa0*/  ISETP.GT.AND P6, PT, R3, 0x88, P6 ;  /* 0x000000880300780c */ /* 0x000fda00037c4270 */
[----:B------:R-:W-:Y:S02]  /*6ab0*/  @P6 IMAD.MOV.U32 R4, RZ, RZ, R6 ;  /* 0x000000ffff046224 */ /* 0x000fe400078e0006 */
[----:B------:R-:W-:-:S05]  /*6ac0*/  @P6 IMAD.MOV.U32 R5, RZ, RZ, R7 ;  /* 0x000000ffff056224 */ /* 0x000fca00078e0007 */
[----:B------:R0:W-:Y:S01]  /*6ad0*/  @P6 STG.E.U16 desc[UR36][R4.64+0x42], R43 ;  /* 0x0000422b04006986 */ /* 0x0001e2000c101524 */
[C---:B------:R-:W-:Y:S02]  /*6ae0*/  ISETP.GT.AND P6, PT, R3.reuse, 0x80, P5 ;  /* 0x000000800300780c */ /* 0x040fe40002fc4270 */
[----:B------:R-:W-:-:S11]  /*6af0*/  ISETP.GT.AND P5, PT, R3, 0x88, P5 ;  /* 0x000000880300780c */ /* 0x000fd60002fa4270 */
[----:B0-----:R-:W-:Y:S02]  /*6b00*/  @P6 IMAD.MOV.U32 R4, RZ, RZ, R10 ;  /* 0x000000ffff046224 */ /* 0x001fe400078e000a */
[----:B------:R-:W-:-:S05]  /*6b10*/  @P6 IMAD.MOV.U32 R5, RZ, RZ, R11 ;  /* 0x000000ffff056224 */ /* 0x000fca00078e000b */
[----:B------:R0:W-:Y:S01]  /*6b20*/  @P6 STG.E.U16 desc[UR36][R4.64+0x50], R44 ;  /* 0x0000502c04006986 */ /* 0x0001e2000c101524 */
[C---:B------:R-:W-:Y:S02]  /*6b30*/  ISETP.GT.AND P6, PT, R3.reuse, 0x80, P4 ;  /* 0x000000800300780c */ /* 0x040fe400027c4270 */
[----:B------:R-:W-:-:S11]  /*6b40*/  ISETP.GT.AND P4, PT, R3, 0x88, P4 ;  /* 0x000000880300780c */ /* 0x000fd60002784270 */
[----:B0-----:R-:W-:Y:S02]  /*6b50*/  @P6 IMAD.MOV.U32 R4, RZ, RZ, R10 ;  /* 0x000000ffff046224 */ /* 0x001fe400078e000a */
[----:B------:R-:W-:-:S05]  /*6b60*/  @P6 IMAD.MOV.U32 R5, RZ, RZ, R11 ;  /* 0x000000ffff056224 */ /* 0x000fca00078e000b */
[----:B------:R0:W-:Y:S02]  /*6b70*/  @P6 STG.E.U16 desc[UR36][R4.64+0x52], R45 ;  /* 0x0000522d04006986 */ /* 0x0001e4000c101524 */
[----:B0-----:R-:W-:Y:S02]  /*6b80*/  @P5 IMAD.MOV.U32 R4, RZ, RZ, R6 ;  /* 0x000000ffff045224 */ /* 0x001fe400078e0006 */
[----:B------:R-:W-:-:S05]  /*6b90*/  @P5 IMAD.MOV.U32 R5, RZ, RZ, R7 ;  /* 0x000000ffff055224 */ /* 0x000fca00078e0007 */
[----:B------:R0:W-:Y:S01]  /*6ba0*/  @P5 STG.E.U16 desc[UR36][R4.64+0x50], R46 ;  /* 0x0000502e04005986 */ /* 0x0001e2000c101524 */
[C---:B------:R-:W-:Y:S02]  /*6bb0*/  ISETP.GT.AND P5, PT, R3.reuse, 0x80, P3 ;  /* 0x000000800300780c */ /* 0x040fe40001fa4270 */
[----:B------:R-:W-:Y:S01]  /*6bc0*/  ISETP.GT.AND P3, PT, R3, 0x88, P3 ;  /* 0x000000880300780c */ /* 0x000fe20001f64270 */
[----:B0-----:R-:W-:Y:S02]  /*6bd0*/  @P4 IMAD.MOV.U32 R4, RZ, RZ, R6 ;  /* 0x000000ffff044224 */ /* 0x001fe400078e0006 */
[----:B------:R-:W-:-:S05]  /*6be0*/  @P4 IMAD.MOV.U32 R5, RZ, RZ, R7 ;  /* 0x000000ffff054224 */ /* 0x000fca00078e0007 */
[----:B------:R0:W-:Y:S01]  /*6bf0*/  @P4 STG.E.U16 desc[UR36][R4.64+0x52], R47 ;  /* 0x0000522f04004986 */ /* 0x0001e2000c101524 */
[C---:B------:R-:W-:Y:S02]  /*6c00*/  ISETP.GT.AND P4, PT, R3.reuse, 0x80, P0 ;  /* 0x000000800300780c */ /* 0x040fe40000784270 */
[----:B------:R-:W-:Y:S01]  /*6c10*/  ISETP.GT.AND P0, PT, R3, 0x88, P0 ;  /* 0x000000880300780c */ /* 0x000fe20000704270 */
[----:B0-----:R-:W-:Y:S01]  /*6c20*/  @P5 IMAD.MOV.U32 R4, RZ, RZ, R10 ;  /* 0x000000ffff045224 */ /* 0x001fe200078e000a */
[----:B------:R-:W-:-:S05]  /*6c30*/  @P5 MOV R5, R11 ;  /* 0x0000000b00055202 */ /* 0x000fca0000000f00 */
        /* <DEDUP_REMOVED lines=8> */
[----:B0-----:R-:W-:Y:S02]  /*6cc0*/  @P3 IMAD.MOV.U32 R4, RZ, RZ, R6 ;  /* 0x000000ffff043224 */ /* 0x001fe400078e0006 */
[----:B------:R-:W-:-:S05]  /*6cd0*/  @P3 IMAD.MOV.U32 R5, RZ, RZ, R7 ;  /* 0x000000ffff053224 */ /* 0x000fca00078e0007 */
[----:B------:R0:W-:Y:S02]  /*6ce0*/  @P3 STG.E.U16 desc[UR36][R4.64+0x60], R50 ;  /* 0x0000603204003986 */ /* 0x0001e4000c101524 */
[----:B0-----:R-:W-:Y:S02]  /*6cf0*/  @P0 IMAD.MOV.U32 R4, RZ, RZ, R6 ;  /* 0x000000ffff040224 */ /* 0x001fe400078e0006 */
[----:B------:R-:W-:-:S05]  /*6d00*/  @P0 IMAD.MOV.U32 R5, RZ, RZ, R7 ;  /* 0x000000ffff050224 */ /* 0x000fca00078e0007 */
[----:B------:R0:W-:Y:S02]  /*6d10*/  @P0 STG.E.U16 desc[UR36][R4.64+0x62], R51 ;  /* 0x0000623304000986 */ /* 0x0001e4000c101524 */
[----:B0-----:R-:W-:Y:S02]  /*6d20*/  @P5 IMAD.MOV.U32 R4, RZ, RZ, R10 ;  /* 0x000000ffff045224 */ /* 0x001fe400078e000a */
[----:B------:R-:W-:-:S05]  /*6d30*/  @P5 IMAD.MOV.U32 R5, RZ, RZ, R11 ;  /* 0x000000ffff055224 */ /* 0x000fca00078e000b */
[----:B------:R0:W-:Y:S04]  /*6d40*/  @P5 STG.E.U16 desc[UR36][R4.64+0x70], R52 ;  /* 0x0000703404005986 */ /* 0x0001e8000c101524 */
[----:B------:R1:W-:Y:S01]  /*6d50*/  @P4 STG.E.U16 desc[UR36][R10.64+0x72], R53 ;  /* 0x000072350a004986 */ /* 0x0003e2000c101524 */
[----:B0-----:R-:W-:Y:S02]  /*6d60*/  @P2 IMAD.MOV.U32 R4, RZ, RZ, R6 ;  /* 0x000000ffff042224 */ /* 0x001fe400078e0006 */
[----:B------:R-:W-:-:S05]  /*6d70*/  @P2 IMAD.MOV.U32 R5, RZ, RZ, R7 ;  /* 0x000000ffff052224 */ /* 0x000fca00078e0007 */
[----:B------:R1:W-:Y:S04]  /*6d80*/  @P2 STG.E.U16 desc[UR36][R4.64+0x70], R54 ;  /* 0x0000703604002986 */ /* 0x0003e8000c101524 */
[----:B------:R1:W-:Y:S02]  /*6d90*/  @P1 STG.E.U16 desc[UR36][R6.64+0x72], R55 ;  /* 0x0000723706001986 */ /* 0x0003e4000c101524 */
.L_x_152:
[----:B------:R-:W-:Y:S05]  /*6da0*/  BSYNC B0 ;  /* 0x0000000000007941 */ /* 0x000fea0003800000 */
.L_x_28:
[----:B------:R-:W-:Y:S01]  /*6db0*/  ULDC UR4, c[0x0][0xc] ;  /* 0x0000030000047ab9 */ /* 0x000fe20000000800 */
[----:B------:R-:W-:Y:S01]  /*6dc0*/  ULDC UR5, c[0x0][0x10] ;  /* 0x0000040000057ab9 */ /* 0x000fe20000000800 */
[----:B------:R-:W2:Y:S01]  /*6dd0*/  LDC R3, c[0x0][0x14] ;  /* 0x00000500ff037b82 */ /* 0x000ea20000000800 */
[----:B------:R-:W-:Y:S01]  /*6de0*/  UIMAD.WIDE.U32 UR4, UR4, UR5, URZ ;  /* 0x00000005040472a5 */ /* 0x000fe2000f8e003f */
[----:B------:R-:W-:Y:S02]  /*6df0*/  IMAD.MOV.U32 R90, RZ, RZ, -0x1 ;  /* 0xffffffffff5a7424 */ /* 0x000fe400078e00ff */
[----:B------:R-:W-:-:S03]  /*6e00*/  IMAD.MOV.U32 R23, RZ, RZ, -0x1 ;  /* 0xffffffffff177424 */ /* 0x000fc600078e00ff */
[----:B--2---:R-:W-:-:S04]  /*6e10*/  IMAD.WIDE.U32 R16, R3, UR4, R16 ;  /* 0x0000000403107c25 */ /* 0x004fc8000f8e0010 */
[----:B------:R-:W-:Y:S01]  /*6e20*/  IMAD R3, R3, UR5, RZ ;  /* 0x0000000503037c24 */ /* 0x000fe2000f8e02ff */
[----:B------:R-:W-:Y:S02]  /*6e30*/  ULDC.64 UR4, c[0x0][0x650] ;  /* 0x0001940000047ab9 */ /* 0x000fe40000000a00 */
[----:B------:R-:W-:Y:S01]  /*6e40*/  ISETP.GE.U32.AND P0, PT, R16, UR4, PT ;  /* 0x0000000410007c0c */ /* 0x000fe2000bf06070 */
[--C-:B------:R-:W-:Y:S01]  /*6e50*/  IMAD.IADD R17, R17, 0x1, R3.reuse ;  /* 0x0000000111117824 */ /* 0x100fe200078e0203 */
[----:B------:R-:W-:-:S04]  /*6e60*/  PRMT R3, RZ, 0x7610, R3 ;  /* 0x00007610ff037816 */ /* 0x000fc80000000003 */
[----:B------:R-:W-:-:S13]  /*6e70*/  ISETP.GE.U32.AND.EX P0, PT, R17, UR5, PT, P0 ;  /* 0x0000000511007c0c */ /* 0x000fda000bf06100 */
[----:B------:R-:W-:Y:S05]  /*6e80*/  @P0 BRA `(.L_x_153) ;  /* 0x0000000400640947 */ /* 0x000fea0003800000 */
[----:B0-----:R-:W0:Y:S01]  /*6e90*/  S2R R12, SR_CTAID.X ;  /* 0x00000000000c7919 */ /* 0x001e220000002500 */
[----:B-1--4-:R-:W1:Y:S01]  /*6ea0*/  LDC.64 R10, c[0x0][0x628] ;  /* 0x00018a00ff0a7b82 */ /* 0x012e620000000a00 */
[----:B------:R-:W-:Y:S01]  /*6eb0*/  ULDC UR4, c[0x0][0x150] ;  /* 0x0000540000047ab9 */ /* 0x000fe20000000800 */
[----:B------:R-:W-:Y:S01]  /*6ec0*/  IMAD.MOV.U32 R8, RZ, RZ, R16 ;  /* 0x000000ffff087224 */ /* 0x000fe200078e0010 */
[----:B------:R-:W2:Y:S01]  /*6ed0*/  S2R R24, SR_CTAID.Y ;  /* 0x0000000000187919 */ /* 0x000ea20000002600 */
[----:B------:R-:W-:-:S04]  /*6ee0*/  IMAD.MOV.U32 R9, RZ, RZ, R17 ;  /* 0x000000ffff097224 */ /* 0x000fc800078e0011 */
[----:B------:R-:W4:Y:S08]  /*6ef0*/  LDC R21, c[0x0][0x144] ;  /* 0x00005100ff157b82 */ /* 0x000f300000000800 */
[----:B------:R-:W2:Y:S08]  /*6f00*/  LDC R0, c[0x0][0x630] ;  /* 0x00018c00ff007b82 */ /* 0x000eb00000000800 */
[----:B------:R-:W2:Y:S01]  /*6f10*/  LDC.64 R14, c[0x0][0x620] ;  /* 0x00018800ff0e7b82 */ /* 0x000ea20000000a00 */
[----:B-1----:R-:W-:-:S04]  /*6f20*/  ISETP.NE.U32.AND P0, PT, R10, RZ, PT ;  /* 0x000000ff0a00720c */ /* 0x002fc80003f05070 */
[----:B------:R-:W-:Y:S02]  /*6f30*/  ISETP.NE.AND.EX P0, PT, R11, RZ, PT, P0 ;  /* 0x000000ff0b00720c */ /* 0x000fe40003f05300 */
[----:B0-----:R-:W-:-:S05]  /*6f40*/  I2FP.F32.U32 R3, R12 ;  /* 0x0000000c00037245 */ /* 0x001fca0000201000 */
[----:B------:R-:W-:-:S04]  /*6f50*/  FMUL R3, R3, UR4 ;  /* 0x0000000403037c20 */ /* 0x000fc80008400000 */
[----:B------:R0:W1:Y:S02]  /*6f60*/  F2I.U32.TRUNC.NTZ R20, R3 ;  /* 0x0000000300147305 */ /* 0x000064000020f000 */
[----:B----4-:R-:W-:Y:S05]  /*6f70*/  @!P0 BRA `(.L_x_154) ;  /* 0x0000000000288947 */ /* 0x010fea0003800000 */
[----:B0-----:R-:W0:Y:S02]  /*6f80*/  LDC R3, c[0x0][0x634] ;  /* 0x00018d00ff037b82 */ /* 0x001e240000000800 */
        /* <DEDUP_REMOVED lines=9> */
.L_x_154:
[----:B------:R-:W4:Y:S01]  /*7020*/  LDC.64 R28, c[0x0][0x640] ;  /* 0x00019000ff1c7b82 */ /* 0x000f220000000a00 */
[-CC-:B--2---:R-:W-:Y:S01]  /*7030*/  SHF.R.U64 R23, R8, R0.reuse, R9.reuse ;  /* 0x0000000008177219 */ /* 0x184fe20000001209 */
[----:B-1----:R-:W-:Y:S01]  /*7040*/  IMAD.MOV R20, RZ, RZ, -R20 ;  /* 0x000000ffff147224 */ /* 0x002fe200078e0a14 */
[----:B------:R-:W-:Y:S01]  /*7050*/  SHF.R.U32.HI R0, RZ, R0, R9 ;  /* 0x00000000ff007219 */ /* 0x000fe20000011609 */
[----:B------:R-:W-:Y:S01]  /*7060*/  ULDC UR4, c[0x0][0x154] ;  /* 0x0000550000047ab9 */ /* 0x000fe20000000800 */
[----:B0-----:R-:W-:Y:S01]  /*7070*/  IADD3 R3, P0, RZ, -R23, RZ ;  /* 0x80000017ff037210 */ /* 0x001fe20007f1e0ff */
[----:B------:R-:W-:Y:S02]  /*7080*/  IMAD R21, R21, R20, R12 ;  /* 0x0000001415157224 */ /* 0x000fe400078e020c */
[----:B------:R-:W0:Y:S01]  /*7090*/  LDC R6, c[0x0][0x618] ;  /* 0x00018600ff067b82 */ /* 0x000e220000000800 */
[----:B------:R-:W-:Y:S02]  /*70a0*/  IMAD.MOV.U32 R7, RZ, RZ, 0x1 ;  /* 0x00000001ff077424 */ /* 0x000fe400078e00ff */
[----:B------:R-:W-:-:S04]  /*70b0*/  IMAD.X R5, RZ, RZ, ~R0, P0 ;  /* 0x000000ffff057224 */ /* 0x000fc800000e0e00 */
[-C--:B------:R-:W-:Y:S01]  /*70c0*/  IMAD R0, R5, R14.reuse, RZ ;  /* 0x0000000e05007224 */ /* 0x080fe200078e02ff */
[----:B------:R-:W1:Y:S01]  /*70d0*/  LDC R8, c[0x0][0x608] ;  /* 0x00018200ff087b82 */ /* 0x000e620000000800 */
[----:B------:R-:W-:-:S04]  /*70e0*/  IMAD.WIDE.U32 R4, R3, R14, R16 ;  /* 0x0000000e03047225 */ /* 0x000fc800078e0010 */
[----:B------:R-:W-:Y:S01]  /*70f0*/  IMAD R3, R3, R15, R0 ;  /* 0x0000000f03037224 */ /* 0x000fe200078e0200 */
[----:B------:R-:W-:Y:S02]  /*7100*/  I2FP.F32.U32 R0, R24 ;  /* 0x0000001800007245 */ /* 0x000fe40000201000 */
[----:B------:R-:W2:Y:S01]  /*7110*/  LDC R26, c[0x0][0x658] ;  /* 0x00019600ff1a7b82 */ /* 0x000ea20000000800 */
[----:B------:R-:W-:Y:S01]  /*7120*/  IMAD.IADD R3, R5, 0x1, R3 ;  /* 0x0000000105037824 */ /* 0x000fe200078e0203 */
[----:B----4-:R-:W-:Y:S01]  /*7130*/  ISETP.NE.U32.AND P0, PT, R28, RZ, PT ;  /* 0x000000ff1c00720c */ /* 0x010fe20003f05070 */
[----:B------:R-:W-:Y:S01]  /*7140*/  FMUL R0, R0, UR4 ;  /* 0x0000000400007c20 */ /* 0x000fe20008400000 */
[----:B------:R-:W-:Y:S02]  /*7150*/  IMAD.MOV.U32 R5, RZ, RZ, -0x1 ;  /* 0xffffffffff057424 */ /* 0x000fe400078e00ff */
[----:B------:R-:W-:Y:S01]  /*7160*/  ISETP.NE.AND.EX P0, PT, R29, RZ, PT, P0 ;  /* 0x000000ff1d00720c */ /* 0x000fe20003f05300 */
[----:B------:R4:W2:Y:S01]  /*7170*/  F2I.U32.TRUNC.NTZ R13, R0 ;  /* 0x00000000000d7305 */ /* 0x0008a2000020f000 */
[----:B------:R-:W3:Y:S01]  /*7180*/  LDC R15, c[0x0][0x148] ;  /* 0x00005200ff0f7b82 */ /* 0x000ee20000000800 */
[----:B0-----:R-:W-:-:S02]  /*7190*/  SHF.R.U64 R12, R4, R6, R3 ;  /* 0x00000006040c7219 */ /* 0x001fc40000001203 */
[----:B------:R-:W-:-:S05]  /*71a0*/  SHF.R.U32.HI R3, RZ, R6, R3 ;  /* 0x00000006ff037219 */ /* 0x000fca0000011603 */
[----:B------:R-:W0:Y:S01]  /*71b0*/  LDC R20, c[0x0][0x600] ;  /* 0x00018000ff147b82 */ /* 0x000e220000000800 */
[-CC-:B-1----:R-:W-:Y:S02]  /*71c0*/  SHF.R.U64 R10, R12, R8.reuse, R3.reuse ;  /* 0x000000080c0a7219 */ /* 0x182fe40000001203 */
[----:B------:R-:W-:-:S05]  /*71d0*/  SHF.R.U32.HI R3, RZ, R8, R3 ;  /* 0x00000008ff037219 */ /* 0x000fca0000011603 */
[----:B------:R-:W1:Y:S01]  /*71e0*/  LDC R27, c[0x0][0x648] ;  /* 0x00019200ff1b7b82 */ /* 0x000e620000000800 */
[-C--:B--2---:R-:W-:Y:S02]  /*71f0*/  SHF.L.U32 R4, R5, R26.reuse, RZ ;  /* 0x0000001a05047219 */ /* 0x084fe400000006ff */
[-CC-:B------:R-:W-:Y:S02]  /*7200*/  SHF.R.U64 R14, R10, R26.reuse, R3.reuse ;  /* 0x0000001a0a0e7219 */ /* 0x180fe40000001203 */
[----:B------:R-:W-:Y:S02]  /*7210*/  SHF.R.U32.HI R5, RZ, R26, R3 ;  /* 0x0000001aff057219 */ /* 0x000fe40000011603 */
[----:B------:R-:W-:Y:S01]  /*7220*/  LOP3.LUT R25, RZ, R4, RZ, 0x33, !PT ;  /* 0x00000004ff197212 */ /* 0x000fe200078e33ff */
[----:B------:R-:W2:Y:S01]  /*7230*/  LDC R30, c[0x0][0x638] ;  /* 0x00018e00ff1e7b82 */ /* 0x000ea20000000800 */
[----:B------:R-:W-:Y:S01]  /*7240*/  SHF.L.U32 R26, R7, R26, RZ ;  /* 0x0000001a071a7219 */ /* 0x000fe200000006ff */
[----:B------:R-:W-:-:S06]  /*7250*/  IMAD.MOV.U32 R4, RZ, RZ, R14 ;  /* 0x000000ffff047224 */ /* 0x000fcc00078e000e */
[----:B------:R-:W0:Y:S01]  /*7260*/  LDC R31, c[0x0][0x610] ;  /* 0x00018400ff1f7b82 */ /* 0x000e220000000800 */
[----:B----4-:R-:W-:Y:S05]  /*7270*/  @!P0 BRA `(.L_x_155) ;  /* 0x0000000000288947 */ /* 0x010fea0003800000 */
[----:B------:R-:W4:Y:S02]  /*7280*/  LDC R3, c[0x0][0x64c] ;  /* 0x00019300ff037b82 */ /* 0x000f240000000800 */
[----:B----4-:R-:W-:-:S05]  /*7290*/  IADD3 R3, P0, R14, R3, RZ ;  /* 0x000000030e037210 */ /* 0x010fca0007f1e0ff */
        /* <DEDUP_REMOVED lines=8> */
.L_x_155:
[----:B------:R-:W-:Y:S01]  /*7320*/  ISETP.NE.AND P0, PT, R2, 0x1, PT ;  /* 0x000000010200780c */ /* 0x000fe20003f05270 */
[----:B0-----:R-:W-:Y:S01]  /*7330*/  VIADD R7, R20, 0xffffffff ;  /* 0xffffffff14077836 */ /* 0x001fe20000000000 */
[----:B-1----:R-:W-:Y:S01]  /*7340*/  SHF.R.U64 R0, R4, R27, R5 ;  /* 0x0000001b04007219 */ /* 0x002fe20000001205 */
[----:B------:R-:W-:Y:S01]  /*7350*/  IMAD.MOV R13, RZ, RZ, -R13 ;  /* 0x000000ffff0d7224 */ /* 0x000fe200078e0a0d */
[----:B------:R-:W-:Y:S01]  /*7360*/  LOP3.LUT R5, R10, R25, RZ, 0xc0, !PT ;  /* 0x000000190a057212 */ /* 0x000fe200078ec0ff */
[----:B------:R-:W-:Y:S01]  /*7370*/  IMAD.MOV.U32 R4, RZ, RZ, 0x1 ;  /* 0x00000001ff047424 */ /* 0x000fe200078e00ff */
[----:B------:R-:W-:Y:S01]  /*7380*/  LOP3.LUT R12, R12, R7, RZ, 0xc0, !PT ;  /* 0x000000070c0c7212 */ /* 0x000fe200078ec0ff */
[----:B------:R-:W-:Y:S02]  /*7390*/  IMAD.MOV R3, RZ, RZ, -R0 ;  /* 0x000000ffff037224 */ /* 0x000fe400078e0a00 */
[----:B------:R-:W-:Y:S02]  /*73a0*/  IMAD R0, R26, R0, R5 ;  /* 0x000000001a007224 */ /* 0x000fe400078e0205 */
[----:B--2---:R-:W-:-:S02]  /*73b0*/  IMAD R3, R3, R30, R14 ;  /* 0x0000001e03037224 */ /* 0x004fc400078e020e */
[----:B---3--:R-:W-:Y:S02]  /*73c0*/  @P0 IMAD R21, R15, R13, R24 ;  /* 0x0000000d0f150224 */ /* 0x008fe400078e0218 */
[----:B------:R-:W-:Y:S01]  /*73d0*/  IMAD R5, R3, R20, R12 ;  /* 0x0000001403057224 */ /* 0x000fe200078e020c */
[----:B------:R-:W-:Y:S01]  /*73e0*/  PRMT R3, R4, 0x7610, R3 ;  /* 0x0000761004037816 */ /* 0x000fe20000000003 */
[----:B------:R-:W-:-:S05]  /*73f0*/  IMAD R0, R0, R31, R21 ;  /* 0x0000001f00007224 */ /* 0x000fca00078e0215 */
[----:B------:R-:W-:Y:S02]  /*7400*/  SEL R90, R5, R0, !P0 ;  /* 0x00000000055a7207 */ /* 0x000fe40004000000 */
[----:B------:R-:W-:-:S07]  /*7410*/  SEL R0, R0, R5, !P0 ;  /* 0x0000000500007207 */ /* 0x000fce0004000000 */
.L_x_153:
[----:B------:R-:W-:Y:S01]  /*7420*/  LOP3.LUT P0, RZ, R3, 0xff, RZ, 0xc0, !PT ;  /* 0x000000ff03ff7812 */ /* 0x000fe2000780c0ff */
[----:B------:R-:W-:-:S12]  /*7430*/  IMAD.MOV.U32 R94, RZ, RZ, R0 ;  /* 0x000000ffff5e7224 */ /* 0x000fd800078e0000 */
[----:B------:R-:W-:Y:S05]  /*7440*/  @P0 BRA `(.L_x_156) ;  /* 0xffffff9800ac0947 */ /* 0x000fea000383ffff */
[----:B------:R-:W-:Y:S05]  /*7450*/  EXIT ;  /* 0x000000000000794d */ /* 0x000fea0003800000 */
.L_x_3:
[----:B0-----:R-:W-:Y:S01]  /*7460*/  ULDC.64 UR4, c[0x0][0x650] ;  /* 0x0001940000047ab9 */ /* 0x001fe20000000a00 */
[----:B------:R-:W-:Y:S01]  /*7470*/  PRMT R6, RZ, 0x7610, R6 ;  /* 0x00007610ff067816 */ /* 0x000fe20000000006 */
[----:B------:R-:W-:Y:S01]  /*7480*/  IMAD.MOV.U32 R7, RZ, RZ, -0x1 ;  /* 0xffffffffff077424 */ /* 0x000fe200078e00ff */
[----:B------:R-:W-:Y:S01]  /*7490*/  ISETP.GE.U32.AND P0, PT, R16, UR4, PT ;  /* 0x0000000410007c0c */ /* 0x000fe2000bf06070 */
[----:B------:R-:W-:Y:S01]  /*74a0*/  IMAD.MOV.U32 R8, RZ, RZ, -0x1 ;  /* 0xffffffffff087424 */ /* 0x000fe200078e00ff */
[----:B------:R-:W-:Y:S02]  /*74b0*/  MOV R9, 0xffffffff ;  /* 0xffffffff00097802 */ /* 0x000fe40000000f00 */
        /* <DEDUP_REMOVED lines=20> */
.L_x_158:
[--C-:B------:R-:W-:Y:S01]  /*7600*/  SHF.R.U64 R12, R10, R14, R11.reuse ;  /* 0x0000000e0a0c7219 */ /* 0x100fe2000000120b */
[----:B------:R-:W0:Y:S01]  /*7610*/  LDC R22, c[0x0][0x618] ;  /* 0x00018600ff167b82 */ /* 0x000e220000000800 */
[----:B------:R-:W-:Y:S01]  /*7620*/  I2FP.F32.U32 R6, R4 ;  /* 0x0000000400067245 */ /* 0x000fe20000201000 */
[----:B------:R-:W-:Y:S01]  /*7630*/  ULDC UR4, c[0x0][0x150] ;  /* 0x0000540000047ab9 */ /* 0x000fe20000000800 */
[----:B------:R-:W-:Y:S02]  /*7640*/  SHF.R.U32.HI R5, RZ, R14, R11 ;  /* 0x0000000eff057219 */ /* 0x000fe4000001160b */
[----:B------:R-:W-:Y:S01]  /*7650*/  IADD3 R9, P0, RZ, -R12, RZ ;  /* 0x8000000cff097210 */ /* 0x000fe20007f1e0ff */
[----:B------:R-:W-:Y:S01]  /*7660*/  FMUL R11, R6, UR4 ;  /* 0x00000004060b7c20 */ /* 0x000fe20008400000 */
[----:B------:R-:W-:Y:S01]  /*7670*/  ULDC UR4, c[0x0][0x154] ;  /* 0x0000550000047ab9 */ /* 0x000fe20000000800 */
[----:B------:R-:W1:Y:S02]  /*7680*/  LDC.64 R24, c[0x0][0x640] ;  /* 0x00019000ff187b82 */ /* 0x000e640000000a00 */
[----:B------:R-:W-:-:S02]  /*7690*/  IMAD.X R5, RZ, RZ, ~R5, P0 ;  /* 0x000000ffff057224 */ /* 0x000fc400000e0e05 */
[----:B------:R-:W2:Y:S01]  /*76a0*/  F2I.U32.TRUNC.NTZ R11, R11 ;  /* 0x0000000b000b7305 */ /* 0x000ea2000020f000 */
[----:B------:R-:W-:-:S03]  /*76b0*/  IMAD.WIDE.U32 R6, R9, R20, R16 ;  /* 0x0000001409067225 */ /* 0x000fc600078e0010 */
[----:B------:R-:W3:Y:S01]  /*76c0*/  LDC R13, c[0x0][0x144] ;  /* 0x00005100ff0d7b82 */ /* 0x000ee20000000800 */
[----:B------:R-:W-:-:S04]  /*76d0*/  IMAD R8, R5, R20, RZ ;  /* 0x0000001405087224 */ /* 0x000fc800078e02ff */
[----:B------:R-:W-:Y:S02]  /*76e0*/  IMAD R5, R9, R21, R8 ;  /* 0x0000001509057224 */ /* 0x000fe400078e0208 */
[----:B------:R-:W-:Y:S01]  /*76f0*/  IMAD.MOV.U32 R8, RZ, RZ, -0x1 ;  /* 0xffffffffff087424 */ /* 0x000fe200078e00ff */
[----:B------:R-:W4:Y:S01]  /*7700*/  LDC R14, c[0x0][0x608] ;  /* 0x00018200ff0e7b82 */ /* 0x000f220000000800 */
[----:B------:R-:W-:Y:S01]  /*7710*/  IMAD.IADD R5, R7, 0x1, R5 ;  /* 0x0000000107057824 */ /* 0x000fe200078e0205 */
[----:B------:R-:W-:-:S04]  /*7720*/  I2FP.F32.U32 R7, R3 ;  /* 0x0000000300077245 */ /* 0x000fc80000201000 */
[-C--:B0-----:R-:W-:Y:S01]  /*7730*/  SHF.R.U64 R10, R6, R22.reuse, R5 ;  /* 0x00000016060a7219 */ /* 0x081fe20000001205 */
[----:B--2---:R-:W-:Y:S01]  /*7740*/  IMAD.MOV R6, RZ, RZ, -R11 ;  /* 0x000000ffff067224 */ /* 0x004fe200078e0a0b */
[----:B------:R-:W0:Y:S01]  /*7750*/  LDC R9, c[0x0][0x658] ;  /* 0x00019600ff097b82 */ /* 0x000e220000000800 */
[----:B-1----:R-:W-:Y:S01]  /*7760*/  ISETP.NE.U32.AND P0, PT, R24, RZ, PT ;  /* 0x000000ff1800720c */ /* 0x002fe20003f05070 */
[----:B------:R-:W-:Y:S01]  /*7770*/  FMUL R7, R7, UR4 ;  /* 0x0000000407077c20 */ /* 0x000fe20008400000 */
[----:B------:R-:W-:Y:S02]  /*7780*/  SHF.R.U32.HI R5, RZ, R22, R5 ;  /* 0x00000016ff057219 */ /* 0x000fe40000011605 */
[----:B------:R-:W-:-:S03]  /*7790*/  ISETP.NE.AND.EX P0, PT, R25, RZ, PT, P0 ;  /* 0x000000ff1900720c */ /* 0x000fc60003f05300 */
[----:B------:R-:W1:Y:S01]  /*77a0*/  LDC R20, c[0x0][0x148] ;  /* 0x00005200ff147b82 */ /* 0x000e620000000800 */
[----:B---3--:R-:W-:Y:S02]  /*77b0*/  IMAD R23, R13, R6, R4 ;  /* 0x000000060d177224 */ /* 0x008fe400078e0204 */
[----:B------:R-:W-:-:S05]  /*77c0*/  IMAD.MOV.U32 R6, RZ, RZ, 0x1 ;  /* 0x00000001ff067424 */ /* 0x000fca00078e00ff */
[----:B------:R-:W2:Y:S01]  /*77d0*/  LDC R21, c[0x0][0x600] ;  /* 0x00018000ff157b82 */ /* 0x000ea20000000800 */
[-CC-:B----4-:R-:W-:Y:S02]  /*77e0*/  SHF.R.U64 R13, R10, R14.reuse, R5.reuse ;  /* 0x0000000e0a0d7219 */ /* 0x190fe40000001205 */
[----:B------:R-:W-:Y:S02]  /*77f0*/  SHF.R.U32.HI R4, RZ, R14, R5 ;  /* 0x0000000eff047219 */ /* 0x000fe40000011605 */
[----:B------:R3:W4:Y:S03]  /*7800*/  F2I.U32.TRUNC.NTZ R14, R7 ;  /* 0x00000007000e7305 */ /* 0x000726000020f000 */
[----:B------:R-:W1:Y:S01]  /*7810*/  LDC R26, c[0x0][0x648] ;  /* 0x00019200ff1a7b82 */ /* 0x000e620000000800 */
[-C--:B0-----:R-:W-:Y:S02]  /*7820*/  SHF.R.U64 R15, R13, R9.reuse, R4 ;  /* 0x000000090d0f7219 */ /* 0x081fe40000001204 */
[----:B------:R-:W-:-:S02]  /*7830*/  SHF.L.U32 R8, R8, R9, RZ ;  /* 0x0000000908087219 */ /* 0x000fc400000006ff */
[-C--:B------:R-:W-:Y:S01]  /*7840*/  SHF.R.U32.HI R5, RZ, R9.reuse, R4 ;  /* 0x00000009ff057219 */ /* 0x080fe20000011604 */
[----:B------:R-:W-:Y:S01]  /*7850*/  IMAD.MOV.U32 R4, RZ, RZ, R15 ;  /* 0x000000ffff047224 */ /* 0x000fe200078e000f */
[----:B------:R-:W-:Y:S01]  /*7860*/  SHF.L.U32 R22, R6, R9, RZ ;  /* 0x0000000906167219 */ /* 0x000fe200000006ff */
[----:B------:R-:W0:Y:S01]  /*7870*/  LDC R27, c[0x0][0x638] ;  /* 0x00018e00ff1b7b82 */ /* 0x000e220000000800 */
[----:B------:R-:W-:-:S07]  /*7880*/  LOP3.LUT R28, RZ, R8, RZ, 0x33, !PT ;  /* 0x00000008ff1c7212 */ /* 0x000fce00078e33ff */
        /* <DEDUP_REMOVED lines=12> */
.L_x_159:
[----:B------:R-:W-:Y:S01]  /*7950*/  ISETP.NE.AND P0, PT, R2, 0x1, PT ;  /* 0x000000010200780c */ /* 0x000fe20003f05270 */
[----:B--2---:R-:W-:Y:S01]  /*7960*/  VIADD R7, R21, 0xffffffff ;  /* 0xffffffff15077836 */ /* 0x004fe20000000000 */
[----:B-1----:R-:W-:Y:S01]  /*7970*/  SHF.R.U64 R5, R4, R26, R5 ;  /* 0x0000001a04057219 */ /* 0x002fe20000001205 */
[----:B------:R-:W-:Y:S01]  /*7980*/  IMAD.MOV R14, RZ, RZ, -R14 ;  /* 0x000000ffff0e7224 */ /* 0x000fe200078e0a0e */
[----:B------:R-:W-:Y:S01]  /*7990*/  LOP3.LUT R4, R13, R28, RZ, 0xc0, !PT ;  /* 0x0000001c0d047212 */ /* 0x000fe200078ec0ff */
[----:B------:R-:W-:Y:S01]  /*79a0*/  IMAD.MOV.U32 R8, RZ, RZ, R12 ;  /* 0x000000ffff087224 */ /* 0x000fe200078e000c */
[----:B------:R-:W-:Y:S01]  /*79b0*/  LOP3.LUT R10, R10, R7, RZ, 0xc0, !PT ;  /* 0x000000070a0a7212 */ /* 0x000fe200078ec0ff */
[----:B------:R-:W-:Y:S02]  /*79c0*/  IMAD.MOV R6, RZ, RZ, -R5 ;  /* 0x000000ffff067224 */ /* 0x000fe400078e0a05 */
[----:B------:R-:W-:-:S04]  /*79d0*/  IMAD R4, R22, R5, R4 ;  /* 0x0000000516047224 */ /* 0x000fc800078e0204 */
[----:B------:R-:W-:Y:S02]  /*79e0*/  @P0 IMAD R23, R20, R14, R3 ;  /* 0x0000000e14170224 */ /* 0x000fe400078e0203 */
[----:B0-----:R-:W-:Y:S02]  /*79f0*/  IMAD R3, R6, R27, R15 ;  /* 0x0000001b06037224 */ /* 0x001fe400078e020f */
[----:B------:R-:W-:Y:S02]  /*7a00*/  IMAD R7, R4, R29, R23 ;  /* 0x0000001d04077224 */ /* 0x000fe400078e0217 */
[----:B------:R-:W-:Y:S02]  /*7a10*/  IMAD R4, R3, R21, R10 ;  /* 0x0000001503047224 */ /* 0x000fe400078e020a */
[----:B------:R-:W-:-:S03]  /*7a20*/  IMAD.MOV.U32 R6, RZ, RZ, 0x1 ;  /* 0x00000001ff067424 */ /* 0x000fc600078e00ff */
[----:B------:R-:W-:Y:S02]  /*7a30*/  SEL R9, R4, R7, !P0 ;  /* 0x0000000704097207 */ /* 0x000fe40004000000 */
[----:B------:R-:W-:-:S07]  /*7a40*/  SEL R7, R7, R4, !P0 ;  /* 0x0000000407077207 */ /* 0x000fce0004000000 */
.L_x_157:
[----:B------:R-:W-:-:S08]  /*7a50*/  NOP ;  /* 0x0000000000007918 */ /* 0x000fd00000000000 */
[----:B------:R-:W0:-:S00]  /*7a60*/  USETMAXREG.DEALLOC.CTAPOOL 0x28 ;  /* 0x00000028000079c8 */ /* 0x000e0000080e0500 */
[----:B0-----:R-:W-:-:S13]  /*7a70*/  ISETP.NE.AND P0, PT, R0, RZ, PT ;  /* 0x000000ff0000720c */ /* 0x001fda0003f05270 */
[----:B------:R-:W-:Y:S05]  /*7a80*/  @P0 EXIT ;  /* 0x000000000000094d */ /* 0x000fea0003800000 */
[----:B------:R-:W-:Y:S01]  /*7a90*/  LOP3.LUT P0, RZ, R6, 0xff, RZ, 0xc0, !PT ;  /* 0x000000ff06ff7812 */ /* 0x000fe2000780c0ff */
[----:B------:R-:W-:Y:S02]  /*7aa0*/  IMAD.MOV.U32 R3, RZ, RZ, 0x1 ;  /* 0x00000001ff037424 */ /* 0x000fe400078e00ff */
[----:B------:R-:W-:-:S10]  /*7ab0*/  IMAD.MOV.U32 R0, RZ, RZ, RZ ;  /* 0x000000ffff007224 */ /* 0x000fd400078e00ff */
[----:B------:R-:W-:Y:S05]  /*7ac0*/  @!P0 BRA `(.L_x_160) ;  /* 0x0000000c00348947 */ /* 0x000fea0003800000 */
[----:B------:R-:W0:Y:S01]  /*7ad0*/  LDC R0, c[0x0][0x28c] ;  /* 0x0000a300ff007b82 */ /* 0x000e220000000800 */
[----:B------:R-:W-:Y:S01]  /*7ae0*/  ULDC UR5, c[0x0][0x600] ;  /* 0x0001800000057ab9 */ /* 0x000fe20000000800 */
[----:B------:R-:W-:Y:S01]  /*7af0*/  ULDC UR4, c[0x0][0xc] ;  /* 0x0000030000047ab9 */ /* 0x000fe20000000800 */
[----:B------:R-:W-:Y:S01]  /*7b00*/  UIADD3 UR16, UR5, -0x1, URZ ;  /* 0xffffffff05107890 */ /* 0x000fe2000fffe03f */
[C---:B------:R-:W-:Y:S01]  /*7b10*/  LOP3.LUT P2, RZ, R18.reuse, 0x7f, RZ, 0xc0, !PT ;  /* 0x0000007f12ff7812 */ /* 0x040fe2000784c0ff */
[----:B------:R-:W-:Y:S01]  /*7b20*/  ULDC UR6, c[0x0][0x658] ;  /* 0x0001960000067ab9 */ /* 0x000fe20000000800 */
[----:B------:R-:W-:Y:S01]  /*7b30*/  ULDC UR5, c[0x0][0x10] ;  /* 0x0000040000057ab9 */ /* 0x000fe20000000800 */
[----:B------:R-:W-:Y:S01]  /*7b40*/  UMOV UR7, 0xffffffff ;  /* 0xffffffff00077882 */ /* 0x000fe20000000000 */
[----:B------:R-:W-:Y:S01]  /*7b50*/  UMOV UR8, 0x1 ;  /* 0x0000000100087882 */ /* 0x000fe20000000000 */
[----:B------:R-:W-:Y:S01]  /*7b60*/  UIMAD.WIDE.U32 UR4, UR4, UR5, URZ ;  /* 0x00000005040472a5 */ /* 0x000fe2000f8e003f */
[----:B------:R-:W-:Y:S01]  /*7b70*/  LOP3.LUT P0, RZ, R18, 0x1f, RZ, 0xc0, !PT ;  /* 0x0000001f12ff7812 */ /* 0x000fe2000780c0ff */
[----:B------:R-:W-:Y:S01]  /*7b80*/  USHF.L.U32 UR7, UR7, UR6, URZ ;  /* 0x0000000607077299 */ /* 0x000fe2000800063f */
[----:B------:R-:W-:Y:S01]  /*7b90*/  BSSY B0, `(.L_x_160) ;  /* 0x00000c0000007945 */ /* 0x000fe20003800000 */
[----:B------:R-:W-:Y:S01]  /*7ba0*/  USHF.L.U32 UR18, UR8, UR6, URZ ;  /* 0x0000000608127299 */ /* 0x000fe2000800063f */
[----:B------:R-:W-:Y:S01]  /*7bb0*/  IMAD.MOV.U32 R11, RZ, RZ, 0x1 ;  /* 0x00000001ff0b7424 */ /* 0x000fe200078e00ff */
[----:B------:R-:W-:Y:S01]  /*7bc0*/  LOP3.LUT R18, R19, 0x2, RZ, 0xfc, !PT ;  /* 0x0000000213127812 */ /* 0x000fe200078efcff */
[----:B------:R-:W-:Y:S01]  /*7bd0*/  ULDC UR6, c[0x0][0x14] ;  /* 0x0000050000067ab9 */ /* 0x000fe20000000800 */
[----:B------:R-:W-:Y:S01]  /*7be0*/  PLOP3.LUT P0, PT, P0, P2, PT, 0x8a, 0x0 ;  /* 0x000000000000781c */ /* 0x000fe20000705172 */
[----:B------:R-:W-:-:S02]  /*7bf0*/  UIMAD.WIDE.U32 UR20, UR4, UR6, URZ ;  /* 0x00000006041472a5 */ /* 0x000fc4000f8e003f */
[----:B------:R-:W-:Y:S02]  /*7c00*/  UIMAD UR13, UR5, UR6, URZ ;  /* 0x00000006050d72a4 */ /* 0x000fe4000f8e023f */
[----:B------:R-:W-:Y:S01]  /*7c10*/  ULOP3.LUT UR17, URZ, UR7, URZ, 0x33, !UPT ;  /* 0x000000073f117292 */ /* 0x000fe2000f8e333f */
[----:B0-----:R-:W-:Y:S01]  /*7c20*/  VIADD R0, R0, 0x3f ;  /* 0x0000003f00007836 */ /* 0x001fe20000000000 */
[----:B------:R-:W-:Y:S01]  /*7c30*/  UIADD3 UR13, UR21, UR13, URZ ;  /* 0x0000000d150d7290 */ /* 0x000fe2000fffe03f */
[----:B------:R-:W-:-:S03]  /*7c40*/  ULDC.64 UR22, c[0x0][0x198] ;  /* 0x0000660000167ab9 */ /* 0x000fc60000000a00 */
[----:B------:R-:W-:-:S04]  /*7c50*/  SHF.R.S32.HI R3, RZ, 0x1f, R0 ;  /* 0x0000001fff037819 */ /* 0x000fc80000011400 */
[----:B------:R-:W-:Y:S01]  /*7c60*/  LEA.HI R3, R3, R0, RZ, 0x6 ;  /* 0x0000000003037211 */ /* 0x000fe200078f30ff */
[----:B------:R-:W-:-:S03]  /*7c70*/  IMAD.MOV.U32 R0, RZ, RZ, RZ ;  /* 0x000000ffff007224 */ /* 0x000fc600078e00ff */
[----:B------:R-:W-:Y:S01]  /*7c80*/  SHF.R.S32.HI R13, RZ, 0x6, R3 ;  /* 0x00000006ff0d7819 */ /* 0x000fe20000011403 */
[----:B------:R-:W-:-:S04]  /*7c90*/  IMAD.MOV.U32 R3, RZ, RZ, 0x1 ;  /* 0x00000001ff037424 */ /* 0x000fc800078e00ff */
[----:B------:R-:W-:-:S07]  /*7ca0*/  VIADD R10, R13, 0x1 ;  /* 0x000000010d0a7836 */ /* 0x000fce0000000000 */
.L_x_172:
[----:B------:R-:W-:-:S03]  /*7cb0*/  UMOV UR4, 0xffffffff ;  /* 0xffffffff00047882 */ /* 0x000fc60000000000 */
[----:B------:R-:W-:Y:S05]  /*7cc0*/  BRA.DIV UR4, `(.L_x_161) ;  /* 0x0000000e04587947 */ /* 0x000fea000b800000 */
[----:B------:R-:W-:-:S13]  /*7cd0*/  ELECT P6, URZ, PT ;  /* 0x00000000003f782f */ /* 0x000fda00038c0000 */
.L_x_181:
[----:B------:R-:W0:Y:S01]  /*7ce0*/  LDC R4, c[0x0][0x28c] ;  /* 0x0000a300ff047b82 */ /* 0x000e220000000800 */
[----:B------:R-:W-:Y:S01]  /*7cf0*/  BSSY B1, `(.L_x_162) ;  /* 0x0000037000017945 */ /* 0x000fe20003800000 */
[----:B0-----:R-:W-:-:S13]  /*7d00*/  ISETP.LT.OR P6, PT, R4, 0x1, !P6 ;  /* 0x000000010400780c */ /* 0x001fda00077c1670 */
[----:B------:R-:W-:Y:S05]  /*7d10*/  @P6 BRA `(.L_x_163) ;  /* 0x0000000000d06947 */ /* 0x000fea0003800000 */
[----:B------:R-:W-:Y:S02]  /*7d20*/  IMAD.SHL.U32 R14, R9, 0x40, RZ ;  /* 0x00000040090e7824 */ /* 0x000fe400078e00ff */
[----:B------:R-:W-:Y:S02]  /*7d30*/  IMAD.SHL.U32 R15, R7, 0x100, RZ ;  /* 0x00000100070f7824 */ /* 0x000fe400078e00ff */
[----:B------:R-:W-:Y:S02]  /*7d40*/  IMAD.MOV.U32 R20, RZ, RZ, RZ ;  /* 0x000000ffff147224 */ /* 0x000fe400078e00ff */
[----:B------:R-:W-:Y:S02]  /*7d50*/  IMAD.MOV.U32 R4, RZ, RZ, R10 ;  /* 0x000000ffff047224 */ /* 0x000fe400078e000a */
[----:B------:R-:W-:Y:S02]  /*7d60*/  IMAD.MOV.U32 R5, RZ, RZ, R3 ;  /* 0x000000ffff057224 */ /* 0x000fe400078e0003 */
[----:B------:R-:W-:-:S07]  /*7d70*/  IMAD.MOV.U32 R6, RZ, RZ, R0 ;  /* 0x000000ffff067224 */ /* 0x000fce00078e0000 */
.L_x_167:
[----:B------:R-:W0:Y:S01]  /*7d80*/  S2R R12, SR_CgaCtaId ;  /* 0x00000000000c7919 */ /* 0x000e220000008800 */
[----:B------:R-:W-:Y:S01]  /*7d90*/  MOV R7, 0x400 ;  /* 0x0000040000077802 */ /* 0x000fe20000000f00 */
[----:B------:R-:W1:Y:S03]  /*7da0*/  @!P2 LDC R9, c[0x0][0x500] ;  /* 0x00014000ff09ab82 */ /* 0x000e660000000800 */
[----:B0-----:R-:W-:Y:S02]  /*7db0*/  LEA R21, R12, R7, 0x18 ;  /* 0x000000070c157211 */ /* 0x001fe400078ec0ff */
[----:B------:R-:W-:Y:S02]  /*7dc0*/  SHF.L.U32 R7, R5, 0x1f, RZ ;  /* 0x0000001f05077819 */ /* 0x000fe400000006ff */
[----:B------:R-:W-:-:S04]  /*7dd0*/  LEA R12, R6, R21, 0x3 ;  /* 0x00000015060c7211 */ /* 0x000fc800078e18ff */
[----:B------:R-:W0:Y:S02]  /*7de0*/  SYNCS.PHASECHK.TRANS64.TRYWAIT P1, [R12+URZ+0x10], R7 ;  /* 0x000010070c0075a7 */ /* 0x000e24000802017f */
[----:B01----:R-:W-:Y:S05]  /*7df0*/  @!P1 BRA `(.L_x_164) ;  /* 0x0000000c002c9947 */ /* 0x003fea0003800000 */
.L_x_182:
[----:B0-----:R-:W-:Y:S01]  /*7e00*/  PRMT R7, R18, 0x9910, RZ ;  /* 0x0000991012077816 */ /* 0x001fe200000000ff */
[----:B------:R0:W-:Y:S03]  /*7e10*/  @!P2 SYNCS.ARRIVE.TRANS64 RZ, [R12+URZ], R9 ;  /* 0x000000090cffa9a7 */ /* 0x0001e6000800003f */
[----:B------:R-:W-:-:S13]  /*7e20*/  ISETP.NE.AND P1, PT, R7, 0x2, PT ;  /* 0x000000020700780c */ /* 0x000fda0003f25270 */
[----:B0-----:R-:W-:Y:S05]  /*7e30*/  @P1 BRA `(.L_x_165) ;  /* 0x0000000000041947 */ /* 0x001fea0003800000 */
[----:B------:R-:W-:Y:S01]  /*7e40*/  BPT.TRAP 0x1 ;  /* 0x000000040000795c */ /* 0x000fe20000300000 */
.L_x_165:
[----:B------:R-:W-:Y:S05]  /*7e50*/  @P0 BRA `(.L_x_166) ;  /* 0x0000000000040947 */ /* 0x000fea0003800000 */
[----:B------:R-:W-:Y:S01]  /*7e60*/  BPT.TRAP 0x1 ;  /* 0x000000040000795c */ /* 0x000fe20000300000 */
.L_x_166:
[--C-:B------:R-:W-:Y:S01]  /*7e70*/  IMAD R7, R6, 0x8000, R21.reuse ;  /* 0x0000800006077824 */ /* 0x100fe200078e0215 */
[----:B------:R-:W-:Y:S01]  /*7e80*/  R2UR UR9, R12 ;  /* 0x000000000c0972ca */ /* 0x000fe200000e0000 */
[----:B------:R-:W-:Y:S01]  /*7e90*/  IMAD R21, R6, 0x2000, R21 ;  /* 0x0000200006157824 */ /* 0x000fe200078e0215 */
[----:B------:R-:W-:Y:S01]  /*7ea0*/  UIADD3 UR4, UP0, UR22, 0xf0, URZ ;  /* 0x000000f016047890 */ /* 0x000fe2000ff1e03f */
[----:B------:R-:W-:Y:S01]  /*7eb0*/  VIADD R4, R4, 0xffffffff ;  /* 0xffffffff04047836 */ /* 0x000fe20000000000 */
[----:B------:R-:W-:Y:S01]  /*7ec0*/  R2UR UR5, R7 ;  /* 0x00000000070572ca */ /* 0x000fe200000e0000 */
[----:B------:R-:W-:Y:S01]  /*7ed0*/  UIADD3 UR24, UP1, UR22, 0x1f0, URZ ;  /* 0x000001f016187890 */ /* 0x000fe2000ff3e03f */
[----:B------:R-:W-:Y:S01]  /*7ee0*/  R2UR UR8, R21 ;  /* 0x00000000150872ca */ /* 0x000fe200000e0000 */
[----:B------:R-:W-:Y:S01]  /*7ef0*/  VIADD R6, R6, 0x1 ;  /* 0x0000000106067836 */ /* 0x000fe20000000000 */
[----:B------:R-:W-:Y:S01]  /*7f00*/  R2UR UR11, R15 ;  /* 0x000000000f0b72ca */ /* 0x000fe200000e0000 */
[----:B------:R-:W-:Y:S01]  /*7f10*/  UIADD3.X UR25, URZ, UR23, URZ, UP1, !UPT ;  /* 0x000000173f197290 */ /* 0x000fe20008ffe43f */
[----:B------:R-:W-:Y:S01]  /*7f20*/  R2UR UR10, R20 ;  /* 0x00000000140a72ca */ /* 0x000fe200000e0000 */
[----:B------:R-:W-:Y:S01]  /*7f30*/  UMOV UR6, 0x0 ;  /* 0x0000000000067882 */ /* 0x000fe20000000000 */
[----:B------:R-:W-:Y:S01]  /*7f40*/  R2UR UR12, R8 ;  /* 0x00000000080c72ca */ /* 0x000fe200000e0000 */
[----:B------:R-:W-:Y:S01]  /*7f50*/  UMOV UR7, 0x10000000 ;  /* 0x1000000000077882 */ /* 0x000fe20000000000 */
[----:B------:R-:W-:Y:S01]  /*7f60*/  R2UR UR19, R14 ;  /* 0x000000000e1372ca */ /* 0x000fe200000e0000 */
[----:B------:R-:W-:Y:S01]  /*7f70*/  VIADD R20, R20, 0x40 ;  /* 0x0000004014147836 */ /* 0x000fe20000000000 */
[----:B------:R-:W-:Y:S01]  /*7f80*/  ISETP.GT.AND P3, PT, R4, 0x1, PT ;  /* 0x000000010400780c */ /* 0x000fe20003f64270 */
[----:B------:R-:W-:Y:S01]  /*7f90*/  UIADD3 UR14, UR5, 0x100, URZ ;  /* 0x00000100050e7890 */ /* 0x000fe2000fffe03f */
[----:B------:R-:W-:Y:S01]  /*7fa0*/  ISETP.NE.AND P1, PT, R6, 0x2, PT ;  /* 0x000000020600780c */ /* 0x000fe20003f25270 */
[----:B------:R-:W-:-:S02]  /*7fb0*/  UIADD3.X UR5, URZ, UR23, URZ, UP0, !UPT ;  /* 0x000000173f057290 */ /* 0x000fc400087fe43f */
[----:B------:R-:W-:Y:S01]  /*7fc0*/  UIADD3 UR15, UR8, 0x10100, URZ ;  /* 0x00010100080f7890 */ /* 0x000fe2000fffe03f */
[----:B------:R-:W-:Y:S02]  /*7fd0*/  SEL R12, RZ, 0x1, P1 ;  /* 0x00000001ff0c7807 */ /* 0x000fe40000800000 */
[----:B------:R-:W-:Y:S01]  /*7fe0*/  UMOV UR8, UR14 ;  /* 0x0000000e00087c82 */ /* 0x000fe20008000000 */
[----:B------:R-:W-:Y:S02]  /*7ff0*/  SEL R6, R6, RZ, P1 ;  /* 0x000000ff06067207 */ /* 0x000fe40000800000 */
[----:B------:R-:W-:Y:S01]  /*8000*/  LOP3.LUT R5, R5, R12, RZ, 0x3c, !PT ;  /* 0x0000000c05057212 */ /* 0x000fe200078e3cff */
[----:B------:R0:W-:Y:S02]  /*8010*/  UTMALDG.3D [UR8], [UR4], desc[UR6] ;  /* 0x00000608040075b4 */ /* 0x0001e40008011000 */
[----:B0-----:R-:W-:Y:S01]  /*8020*/  UMOV UR8, UR15 ;  /* 0x0000000f00087c82 */ /* 0x001fe20008000000 */
[----:B------:R-:W-:-:S02]  /*8030*/  UMOV UR11, UR19 ;  /* 0x00000013000b7c82 */ /* 0x000fc40008000000 */
[----:B------:R0:W-:Y:S02]  /*8040*/  UTMALDG.3D [UR8], [UR24], desc[UR6] ;  /* 0x00000608180075b4 */ /* 0x0001e40008011000 */
[----:B0-----:R-:W-:Y:S05]  /*8050*/  @P3 BRA `(.L_x_167) ;  /* 0xfffffffc00483947 */ /* 0x001fea000383ffff */
.L_x_163:
[----:B------:R-:W-:Y:S05]  /*8060*/  BSYNC B1 ;  /* 0x0000000000017941 */ /* 0x000fea0003800000 */
.L_x_162:
[----:B------:R-:W-:Y:S01]  /*8070*/  LOP3.LUT P3, RZ, R11, 0xff, RZ, 0xc0, !PT ;  /* 0x000000ff0bff7812 */ /* 0x000fe2000786c0ff */
[----:B------:R-:W-:Y:S01]  /*8080*/  IMAD.IADD R0, R13, 0x1, R0 ;  /* 0x000000010d007824 */ /* 0x000fe200078e0200 */
[----:B------:R-:W-:Y:S01]  /*8090*/  IADD3 R16, P4, R16, UR20, RZ ;  /* 0x0000001410107c10 */ /* 0x000fe2000ff9e0ff */
[----:B------:R-:W-:Y:S01]  /*80a0*/  ULDC.64 UR4, c[0x0][0x650] ;  /* 0x0001940000047ab9 */ /* 0x000fe20000000a00 */
[----:B------:R-:W-:Y:S01]  /*80b0*/  BSSY B1, `(.L_x_168) ;  /* 0x000006b000017945 */ /* 0x000fe20003800000 */
[----:B------:R-:W-:Y:S01]  /*80c0*/  IMAD.MOV.U32 R7, RZ, RZ, -0x1 ;  /* 0xffffffffff077424 */ /* 0x000fe200078e00ff */
[----:B------:R-:W-:Y:S01]  /*80d0*/  SHF.R.U32.HI R4, RZ, 0x1, R0 ;  /* 0x00000001ff047819 */ /* 0x000fe20000011600 */
[----:B------:R-:W-:Y:S01]  /*80e0*/  IMAD.MOV.U32 R9, RZ, RZ, -0x1 ;  /* 0xffffffffff097424 */ /* 0x000fe200078e00ff */
[----:B------:R-:W-:Y:S01]  /*80f0*/  ISETP.GT.U32.AND P1, PT, R0, 0x1, PT ;  /* 0x000000010000780c */ /* 0x000fe20003f24070 */
[----:B------:R-:W-:Y:S01]  /*8100*/  IMAD.MOV.U32 R8, RZ, RZ, -0x1 ;  /* 0xffffffffff087424 */ /* 0x000fe200078e00ff */
[----:B------:R-:W-:-:S02]  /*8110*/  LOP3.LUT R4, R4, 0x1, RZ, 0xc0, !PT ;  /* 0x0000000104047812 */ /* 0x000fc400078ec0ff */
[----:B------:R-:W-:Y:S01]  /*8120*/  ISETP.LT.U32.AND P1, PT, R13, 0x2, P1 ;  /* 0x000000020d00780c */ /* 0x000fe20000f21070 */
[----:B------:R-:W0:Y:S01]  /*8130*/  @P3 S2R R6, SR_CgaCtaId ;  /* 0x0000000000063919 */ /* 0x000e220000008800 */
[----:B------:R-:W-:Y:S02]  /*8140*/  @P3 MOV R5, 0x400 ;  /* 0x0000040000053802 */ /* 0x000fe40000000f00 */
[----:B------:R-:W-:Y:S02]  /*8150*/  IADD3.X R17, R17, UR13, RZ, P4, !PT ;  /* 0x0000000d11117c10 */ /* 0x000fe4000a7fe4ff */
[----:B------:R-:W-:Y:S02]  /*8160*/  ISETP.GE.U32.AND P4, PT, R16, UR4, PT ;  /* 0x0000000410007c0c */ /* 0x000fe4000bf86070 */
[----:B------:R-:W-:Y:S02]  /*8170*/  LOP3.LUT R0, R0, 0x1, RZ, 0xc0, !PT ;  /* 0x0000000100007812 */ /* 0x000fe400078ec0ff */
[----:B------:R-:W-:-:S02]  /*8180*/  PRMT R11, RZ, 0x7610, R11 ;  /* 0x00007610ff0b7816 */ /* 0x000fc4000000000b */
[----:B0-----:R-:W-:-:S04]  /*8190*/  @P3 LEA R5, R6, R5, 0x18 ;  /* 0x0000000506053211 */ /* 0x001fc800078ec0ff */
[----:B------:R0:W-:Y:S01]  /*81a0*/  @P3 SYNCS.ARRIVE.TRANS64.A1T0 RZ, [R5+URZ+0x38], RZ ;  /* 0x000038ff05ff39a7 */ /* 0x0001e2000810003f */
[----:B------:R-:W-:Y:S02]  /*81b0*/  ISETP.NE.U32.AND P3, PT, R4, 0x1, PT ;  /* 0x000000010400780c */ /* 0x000fe40003f65070 */
[----:B------:R-:W-:Y:S02]  /*81c0*/  SEL R4, RZ, 0x1, !P1 ;  /* 0x00000001ff047807 */ /* 0x000fe40004800000 */
[----:B------:R-:W-:Y:S02]  /*81d0*/  ISETP.GE.U32.AND.EX P1, PT, R17, UR5, PT, P4 ;  /* 0x0000000511007c0c */ /* 0x000fe4000bf26140 */
[----:B------:R-:W-:-:S04]  /*81e0*/  ISETP.GT.U32.AND P3, PT, R13, 0x1, !P3 ;  /* 0x000000010d00780c */ /* 0x000fc80005f64070 */
[----:B0-----:R-:W-:-:S04]  /*81f0*/  SEL R5, RZ, 0x1, !P3 ;  /* 0x00000001ff057807 */ /* 0x001fc80005800000 */
[--C-:B------:R-:W-:Y:S02]  /*8200*/  LOP3.LUT R3, R5, R3, R4.reuse, 0x96, !PT ;  /* 0x0000000305037212 */ /* 0x100fe400078e9604 */
[----:B------:R-:W-:Y:S01]  /*8210*/  PRMT R4, RZ, 0x7610, R4 ;  /* 0x00007610ff047816 */ /* 0x000fe20000000004 */
[----:B------:R-:W-:Y:S06]  /*8220*/  @P1 BRA `(.L_x_169) ;  /* 0x00000004004c1947 */ /* 0x000fec0003800000 */
[----:B------:R-:W-:Y:S01]  /*8230*/  ULDC.64 UR4, c[0x0][0x628] ;  /* 0x00018a0000047ab9 */ /* 0x000fe20000000a00 */
[----:B------:R-:W0:Y:S01]  /*8240*/  S2R R14, SR_CTAID.X ;  /* 0x00000000000e7919 */ /* 0x000e220000002500 */
[----:B------:R-:W-:Y:S01]  /*8250*/  ISETP.NE.U32.AND P1, PT, RZ, UR4, PT ;  /* 0x00000004ff007c0c */ /* 0x000fe2000bf25070 */
[----:B------:R-:W-:Y:S01]  /*8260*/  ULDC UR7, c[0x0][0x630] ;  /* 0x00018c0000077ab9 */ /* 0x000fe20000000800 */
[----:B------:R-:W-:Y:S01]  /*8270*/  IMAD.MOV.U32 R4, RZ, RZ, R16 ;  /* 0x000000ffff047224 */ /* 0x000fe200078e0010 */
[----:B------:R-:W1:Y:S01]  /*8280*/  S2R R12, SR_CTAID.Y ;  /* 0x00000000000c7919 */ /* 0x000e620000002600 */
[----:B------:R-:W-:Y:S01]  /*8290*/  ISETP.NE.AND.EX P1, PT, RZ, UR5, PT, P1 ;  /* 0x00000005ff007c0c */ /* 0x000fe2000bf25310 */
[----:B------:R-:W-:-:S12]  /*82a0*/  IMAD.MOV.U32 R5, RZ, RZ, R17 ;  /* 0x000000ffff057224 */ /* 0x000fd800078e0011 */
[----:B------:R-:W-:Y:S05]  /*82b0*/  @!P1 BRA `(.L_x_170) ;  /* 0x0000000000289947 */ /* 0x000fea0003800000 */
[----:B------:R-:W-:Y:S02]  /*82c0*/  ULDC UR6, c[0x0][0x634] ;  /* 0x00018d0000067ab9 */ /* 0x000fe40000000800 */
[----:B------:R-:W-:-:S05]  /*82d0*/  IADD3 R9, P1, R16, UR6, RZ ;  /* 0x0000000610097c10 */ /* 0x000fca000ff3e0ff */
[----:B------:R-:W-:-:S04]  /*82e0*/  IMAD.X R15, RZ, RZ, R17, P1 ;  /* 0x000000ffff0f7224 */ /* 0x000fc800008e0611 */
[----:B------:R-:W-:-:S04]  /*82f0*/  IMAD.WIDE.U32 R6, R15, UR4, RZ ;  /* 0x000000040f067c25 */ /* 0x000fc8000f8e00ff */
[----:B------:R-:W-:-:S04]  /*8300*/  IMAD.WIDE.U32 R6, P1, R9, UR5, R6 ;  /* 0x0000000509067c25 */ /* 0x000fc8000f820006 */
[----:B------:R-:W-:-:S04]  /*8310*/  IMAD.WIDE.U32 R8, R9, UR4, RZ ;  /* 0x0000000409087c25 */ /* 0x000fc8000f8e00ff */
[----:B------:R-:W-:Y:S01]  /*8320*/  IMAD.X R5, RZ, RZ, RZ, P1 ;  /* 0x000000ffff057224 */ /* 0x000fe200008e06ff */
[----:B------:R-:W-:Y:S01]  /*8330*/  IADD3 RZ, P1, R9, R6, RZ ;  /* 0x0000000609ff7210 */ /* 0x000fe20007f3e0ff */
[----:B------:R-:W-:-:S04]  /*8340*/  IMAD.MOV.U32 R4, RZ, RZ, R7 ;  /* 0x000000ffff047224 */ /* 0x000fc800078e0007 */
[----:B------:R-:W-:-:S08]  /*8350*/  IMAD.WIDE.U32.X R4, R15, UR5, R4, P1 ;  /* 0x000000050f047c25 */ /* 0x000fd000088e0404 */
.L_x_170:
[--C-:B------:R-:W-:Y:S01]  /*8360*/  SHF.R.U64 R8, R4, UR7, R5.reuse ;  /* 0x0000000704087c19 */ /* 0x100fe20008001205 */
[----:B------:R-:W-:Y:S01]  /*8370*/  ULDC.64 UR4, c[0x0][0x620] ;  /* 0x0001880000047ab9 */ /* 0x000fe20000000a00 */
[----:B------:R-:W-:Y:S01]  /*8380*/  SHF.R.U32.HI R4, RZ, UR7, R5 ;  /* 0x00000007ff047c19 */ /* 0x000fe20008011605 */
[----:B------:R-:W2:Y:S01]  /*8390*/  LDC R25, c[0x0][0x144] ;  /* 0x00005100ff197b82 */ /* 0x000ea20000000800 */
[----:B------:R-:W-:Y:S01]  /*83a0*/  IADD3 R7, P1, RZ, -R8, RZ ;  /* 0x80000008ff077210 */ /* 0x000fe20007f3e0ff */
[----:B------:R-:W-:Y:S01]  /*83b0*/  ULDC.64 UR8, c[0x0][0x640] ;  /* 0x0001900000087ab9 */ /* 0x000fe20000000a00 */
[----:B0-----:R-:W-:Y:S01]  /*83c0*/  I2FP.F32.U32 R9, R14 ;  /* 0x0000000e00097245 */ /* 0x001fe20000201000 */
[----:B------:R-:W-:Y:S02]  /*83d0*/  ULDC UR6, c[0x0][0x608] ;  /* 0x0001820000067ab9 */ /* 0x000fe40000000800 */
[----:B------:R-:W-:Y:S01]  /*83e0*/  IMAD.X R4, RZ, RZ, ~R4, P1 ;  /* 0x000000ffff047224 */ /* 0x000fe200008e0e04 */
[----:B------:R-:W-:Y:S01]  /*83f0*/  ISETP.NE.U32.AND P1, PT, RZ, UR8, PT ;  /* 0x00000008ff007c0c */ /* 0x000fe2000bf25070 */
[----:B------:R-:W0:Y:S02]  /*8400*/  LDC R21, c[0x0][0x148] ;  /* 0x00005200ff157b82 */ /* 0x000e240000000800 */
[----:B------:R-:W-:Y:S01]  /*8410*/  IMAD R6, R4, UR4, RZ ;  /* 0x0000000404067c24 */ /* 0x000fe2000f8e02ff */
[----:B------:R-:W-:Y:S01]  /*8420*/  ISETP.NE.AND.EX P1, PT, RZ, UR9, PT, P1 ;  /* 0x00000009ff007c0c */ /* 0x000fe2000bf25310 */
[----:B------:R-:W-:Y:S01]  /*8430*/  IMAD.WIDE.U32 R4, R7, UR4, R16 ;  /* 0x0000000407047c25 */ /* 0x000fe2000f8e0010 */
[----:B------:R-:W-:-:S03]  /*8440*/  ULDC UR4, c[0x0][0x150] ;  /* 0x0000540000047ab9 */ /* 0x000fc60000000800 */
[----:B------:R-:W-:Y:S02]  /*8450*/  IMAD R7, R7, UR5, R6 ;  /* 0x0000000507077c24 */ /* 0x000fe4000f8e0206 */
[----:B------:R-:W-:Y:S01]  /*8460*/  FMUL R6, R9, UR4 ;  /* 0x0000000409067c20 */ /* 0x000fe20008400000 */
[----:B------:R-:W-:Y:S01]  /*8470*/  ULDC UR4, c[0x0][0x618] ;  /* 0x0001860000047ab9 */ /* 0x000fe20000000800 */
[----:B------:R-:W-:Y:S01]  /*8480*/  ULDC UR5, c[0x0][0x154] ;  /* 0x0000550000057ab9 */ /* 0x000fe20000000800 */
[----:B------:R-:W-:-:S03]  /*8490*/  IMAD.IADD R5, R5, 0x1, R7 ;  /* 0x0000000105057824 */ /* 0x000fc600078e0207 */
[----:B------:R-:W3:Y:S02]  /*84a0*/  F2I.U32.TRUNC.NTZ R6, R6 ;  /* 0x0000000600067305 */ /* 0x000ee4000020f000 */
[----:B------:R-:W-:Y:S02]  /*84b0*/  SHF.R.U64 R9, R4, UR4, R5 ;  /* 0x0000000404097c19 */ /* 0x000fe40008001205 */
[----:B-1----:R-:W-:-:S05]  /*84c0*/  I2FP.F32.U32 R4, R12 ;  /* 0x0000000c00047245 */ /* 0x002fca0000201000 */
[----:B------:R-:W-:Y:S01]  /*84d0*/  FMUL R22, R4, UR5 ;  /* 0x0000000504167c20 */ /* 0x000fe20008400000 */
[----:B------:R-:W-:Y:S01]  /*84e0*/  SHF.R.U32.HI R4, RZ, UR4, R5 ;  /* 0x00000004ff047c19 */ /* 0x000fe20008011605 */
[----:B------:R-:W-:-:S03]  /*84f0*/  ULDC UR4, c[0x0][0x658] ;  /* 0x0001960000047ab9 */ /* 0x000fc60000000800 */
[--C-:B------:R-:W-:Y:S01]  /*8500*/  SHF.R.U64 R20, R9, UR6, R4.reuse ;  /* 0x0000000609147c19 */ /* 0x100fe20008001204 */
[----:B------:R-:W1:Y:S01]  /*8510*/  F2I.U32.TRUNC.NTZ R22, R22 ;  /* 0x0000001600167305 */ /* 0x000e62000020f000 */
[----:B------:R-:W-:Y:S01]  /*8520*/  SHF.R.U32.HI R5, RZ, UR6, R4 ;  /* 0x00000006ff057c19 */ /* 0x000fe20008011604 */
[----:B---3--:R-:W-:-:S03]  /*8530*/  IMAD.MOV R6, RZ, RZ, -R6 ;  /* 0x000000ffff067224 */ /* 0x008fc600078e0a06 */
[--C-:B------:R-:W-:Y:S01]  /*8540*/  SHF.R.U64 R15, R20, UR4, R5.reuse ;  /* 0x00000004140f7c19 */ /* 0x100fe20008001205 */
[----:B--2---:R-:W-:Y:S01]  /*8550*/  IMAD R14, R25, R6, R14 ;  /* 0x00000006190e7224 */ /* 0x004fe200078e020e */
[----:B------:R-:W-:-:S03]  /*8560*/  SHF.R.U32.HI R23, RZ, UR4, R5 ;  /* 0x00000004ff177c19 */ /* 0x000fc60008011605 */
[----:B------:R-:W-:Y:S02]  /*8570*/  IMAD.MOV.U32 R4, RZ, RZ, R15 ;  /* 0x000000ffff047224 */ /* 0x000fe400078e000f */
[----:B------:R-:W-:Y:S01]  /*8580*/  IMAD.MOV.U32 R5, RZ, RZ, R23 ;  /* 0x000000ffff057224 */ /* 0x000fe200078e0017 */
[----:B-1----:R-:W-:Y:S06]  /*8590*/  @!P1 BRA `(.L_x_171) ;  /* 0x0000000000289947 */ /* 0x002fec0003800000 */
[----:B------:R-:W-:Y:S02]  /*85a0*/  ULDC UR4, c[0x0][0x64c] ;  /* 0x0001930000047ab9 */ /* 0x000fe40000000800 */
[----:B------:R-:W-:-:S05]  /*85b0*/  IADD3 R5, P1, R15, UR4, RZ ;  /* 0x000000040f057c10 */ /* 0x000fca000ff3e0ff */
[----:B------:R-:W-:-:S04]  /*85c0*/  IMAD.X R23, RZ, RZ, R23, P1 ;  /* 0x000000ffff177224 */ /* 0x000fc800008e0617 */
[----:B------:R-:W-:-:S04]  /*85d0*/  IMAD.WIDE.U32 R6, R23, UR8, RZ ;  /* 0x0000000817067c25 */ /* 0x000fc8000f8e00ff */
[----:B------:R-:W-:-:S04]  /*85e0*/  IMAD.WIDE.U32 R6, P1, R5, UR9, R6 ;  /* 0x0000000905067c25 */ /* 0x000fc8000f820006 */
[----:B------:R-:W-:-:S04]  /*85f0*/  IMAD.WIDE.U32 R4, R5, UR8, RZ ;  /* 0x0000000805047c25 */ /* 0x000fc8000f8e00ff */
[----:B------:R-:W-:Y:S01]  /*8600*/  IMAD.MOV.U32 R4, RZ, RZ, R7 ;  /* 0x000000ffff047224 */ /* 0x000fe200078e0007 */
[----:B------:R-:W-:Y:S01]  /*8610*/  IADD3 RZ, P3, R5, R6, RZ ;  /* 0x0000000605ff7210 */ /* 0x000fe20007f7e0ff */
[----:B------:R-:W-:-:S04]  /*8620*/  IMAD.X R5, RZ, RZ, RZ, P1 ;  /* 0x000000ffff057224 */ /* 0x000fc800008e06ff */
[----:B------:R-:W-:-:S08]  /*8630*/  IMAD.WIDE.U32.X R4, R23, UR9, R4, P3 ;  /* 0x0000000917047c25 */ /* 0x000fd000098e0404 */
.L_x_171:
[----:B------:R-:W-:Y:S01]  /*8640*/  ISETP.NE.AND P1, PT, R2, 0x1, PT ;  /* 0x000000010200780c */ /* 0x000fe20003f25270 */
[----:B------:R-:W-:Y:S01]  /*8650*/  ULDC UR4, c[0x0][0x648] ;  /* 0x0001920000047ab9 */ /* 0x000fe20000000800 */
[----:B------:R-:W-:Y:S01]  /*8660*/  LOP3.LUT R20, R20, UR17, RZ, 0xc0, !PT ;  /* 0x0000001114147c12 */ /* 0x000fe2000f8ec0ff */
[----:B------:R-:W-:Y:S01]  /*8670*/  IMAD.MOV R22, RZ, RZ, -R22 ;  /* 0x000000ffff167224 */ /* 0x000fe200078e0a16 */
[----:B------:R-:W-:Y:S01]  /*8680*/  SHF.R.U64 R5, R4, UR4, R5 ;  /* 0x0000000404057c19 */ /* 0x000fe20008001205 */
[----:B------:R-:W-:Y:S01]  /*8690*/  ULDC UR4, c[0x0][0x638] ;  /* 0x00018e0000047ab9 */ /* 0x000fe20000000800 */
[----:B------:R-:W-:Y:S01]  /*86a0*/  LOP3.LUT R6, R9, UR16, RZ, 0xc0, !PT ;  /* 0x0000001009067c12 */ /* 0x000fe2000f8ec0ff */
[----:B------:R-:W-:Y:S02]  /*86b0*/  ULDC UR5, c[0x0][0x610] ;  /* 0x0001840000057ab9 */ /* 0x000fe40000000800 */
[----:B------:R-:W-:Y:S02]  /*86c0*/  IMAD.MOV R4, RZ, RZ, -R5 ;  /* 0x000000ffff047224 */ /* 0x000fe400078e0a05 */
[----:B------:R-:W-:-:S02]  /*86d0*/  IMAD R5, R5, UR18, R20 ;  /* 0x0000001205057c24 */ /* 0x000fc4000f8e0214 */
[----:B0-----:R-:W-:Y:S02]  /*86e0*/  @P1 IMAD R14, R21, R22, R12 ;  /* 0x00000016150e1224 */ /* 0x001fe400078e020c */
[----:B------:R-:W-:Y:S01]  /*86f0*/  IMAD R15, R4, UR4, R15 ;  /* 0x00000004040f7c24 */ /* 0x000fe2000f8e020f */
[----:B------:R-:W-:Y:S01]  /*8700*/  ULDC UR4, c[0x0][0x600] ;  /* 0x0001800000047ab9 */ /* 0x000fe20000000800 */
[----:B------:R-:W-:Y:S02]  /*8710*/  IMAD R14, R5, UR5, R14 ;  /* 0x00000005050e7c24 */ /* 0x000fe4000f8e020e */
[----:B------:R-:W-:Y:S02]  /*8720*/  IMAD R15, R15, UR4, R6 ;  /* 0x000000040f0f7c24 */ /* 0x000fe4000f8e0206 */
[----:B------:R-:W-:-:S03]  /*8730*/  IMAD.MOV.U32 R4, RZ, RZ, 0x1 ;  /* 0x00000001ff047424 */ /* 0x000fc600078e00ff */
[----:B------:R-:W-:Y:S02]  /*8740*/  SEL R9, R15, R14, !P1 ;  /* 0x0000000e0f097207 */ /* 0x000fe40004800000 */
[----:B------:R-:W-:-:S07]  /*8750*/  SEL R7, R14, R15, !P1 ;  /* 0x0000000f0e077207 */ /* 0x000fce0004800000 */
.L_x_169:
[----:B------:R-:W-:Y:S05]  /*8760*/  BSYNC B1 ;  /* 0x0000000000017941 */ /* 0x000fea0003800000 */
.L_x_168:
[----:B------:R-:W-:-:S13]  /*8770*/  LOP3.LUT P1, RZ, R4, 0xff, RZ, 0xc0, !PT ;  /* 0x000000ff04ff7812 */ /* 0x000fda000782c0ff */
[----:B------:R-:W-:Y:S05]  /*8780*/  @P1 BRA `(.L_x_172) ;  /* 0xfffffff400481947 */ /* 0x000fea000383ffff */
[----:B------:R-:W-:Y:S05]  /*8790*/  BSYNC B0 ;  /* 0x0000000000007941 */ /* 0x000fea0003800000 */
.L_x_160:
[----:B------:R-:W-:-:S03]  /*87a0*/  UMOV UR4, 0xffffffff ;  /* 0xffffffff00047882 */ /* 0x000fc60000000000 */
[----:B------:R-:W-:Y:S05]  /*87b0*/  BRA.DIV UR4, `(.L_x_173) ;  /* 0x0000000204d07947 */ /* 0x000fea000b800000 */
[----:B------:R-:W-:-:S13]  /*87c0*/  ELECT P6, URZ, PT ;  /* 0x00000000003f782f */ /* 0x000fda00038c0000 */
.L_x_185:
[----:B------:R-:W-:Y:S04]  /*87d0*/  BSSY B0, `(.L_x_174) ;  /* 0x0000019000007945 */ /* 0x000fe80003800000 */
[----:B------:R-:W-:Y:S05]  /*87e0*/  @!P6 BRA `(.L_x_175) ;  /* 0x00000000005ce947 */ /* 0x000fea0003800000 */
[----:B------:R-:W-:-:S04]  /*87f0*/  LOP3.LUT R19, R19, 0x2, RZ, 0xfc, !PT ;  /* 0x0000000213137812 */ /* 0x000fc800078efcff */
[----:B------:R-:W-:-:S13]  /*8800*/  ISETP.NE.AND P0, PT, R19, 0x3, PT ;  /* 0x000000031300780c */ /* 0x000fda0003f05270 */
[----:B------:R-:W-:Y:S05]  /*8810*/  @!P0 BRA `(.L_x_176) ;  /* 0x0000000000048947 */ /* 0x000fea0003800000 */
[----:B------:R-:W-:Y:S01]  /*8820*/  BPT.TRAP 0x1 ;  /* 0x000000040000795c */ /* 0x000fe20000300000 */
.L_x_176:
[----:B------:R-:W0:Y:S01]  /*8830*/  S2R R5, SR_CgaCtaId ;  /* 0x0000000000057919 */ /* 0x000e220000008800 */
[----:B------:R-:W-:Y:S02]  /*8840*/  MOV R2, 0x400 ;  /* 0x0000040000027802 */ /* 0x000fe40000000f00 */
[----:B------:R-:W-:Y:S02]  /*8850*/  SHF.L.U32 R4, R3, 0x1f, RZ ;  /* 0x0000001f03047819 */ /* 0x000fe400000006ff */
[----:B0-----:R-:W-:-:S05]  /*8860*/  LEA R5, R5, R2, 0x18 ;  /* 0x0000000205057211 */ /* 0x001fca00078ec0ff */
[----:B------:R-:W-:-:S04]  /*8870*/  VIADD R5, R5, 0x10 ;  /* 0x0000001005057836 */ /* 0x000fc80000000000 */
[C---:B------:R-:W-:Y:S02]  /*8880*/  IMAD R7, R0.reuse, 0x8, R5 ;  /* 0x0000000800077824 */ /* 0x040fe400078e0205 */
[----:B------:R-:W-:Y:S02]  /*8890*/  VIADD R0, R0, 0x1 ;  /* 0x0000000100007836 */ /* 0x000fe40000000000 */
[----:B------:R-:W0:Y:S03]  /*88a0*/  SYNCS.PHASECHK.TRANS64.TRYWAIT P0, [R7+URZ], R4 ;  /* 0x00000004070075a7 */ /* 0x000e26000800017f */
[----:B------:R-:W-:-:S04]  /*88b0*/  ISETP.NE.AND P1, PT, R0, 0x2, PT ;  /* 0x000000020000780c */ /* 0x000fc80003f25270 */
[----:B------:R-:W-:Y:S02]  /*88c0*/  SEL R2, RZ, 0x1, P1 ;  /* 0x00000001ff027807 */ /* 0x000fe40000800000 */
[----:B------:R-:W-:Y:S02]  /*88d0*/  SEL R0, R0, RZ, P1 ;  /* 0x000000ff00007207 */ /* 0x000fe40000800000 */
[----:B------:R-:W-:Y:S01]  /*88e0*/  LOP3.LUT R2, R3, R2, RZ, 0x3c, !PT ;  /* 0x0000000203027212 */ /* 0x000fe200078e3cff */
[----:B0-----:R-:W-:Y:S06]  /*88f0*/  @!P0 BRA `(.L_x_177) ;  /* 0x0000000000a08947 */ /* 0x001fec0003800000 */
.L_x_186:
[----:B------:R-:W-:Y:S01]  /*8900*/  IMAD R5, R0, 0x8, R5 ;  /* 0x0000000800057824 */ /* 0x000fe200078e0205 */
[----:B------:R-:W-:-:S07]  /*8910*/  SHF.L.U32 R0, R2, 0x1f, RZ ;  /* 0x0000001f02007819 */ /* 0x000fce00000006ff */
.L_x_178:
[----:B-1----:R1:W2:Y:S02]  /*8920*/  SYNCS.PHASECHK.TRANS64.TRYWAIT P0, [R5+URZ], R0 ;  /* 0x00000000050075a7 */ /* 0x0022a4000800017f */
[----:B--2---:R-:W-:Y:S05]  /*8930*/  @!P0 NANOSLEEP.SYNCS 0x989680 ;  /* 0x009896800000895d */ /* 0x004fea0003900000 */
[----:B------:R-:W2:Y:S02]  /*8940*/  @!P0 SYNCS.PHASECHK.TRANS64 P0, [R5+URZ], R0 ;  /* 0x00000000050085a7 */ /* 0x000ea4000800007f */
[----:B--2---:R-:W-:Y:S05]  /*8950*/  @!P0 BRA `(.L_x_178) ;  /* 0xfffffffc00f08947 */ /* 0x004fea000383ffff */
.L_x_175:
[----:B------:R-:W-:Y:S05]  /*8960*/  BSYNC B0 ;  /* 0x0000000000007941 */ /* 0x000fea0003800000 */
.L_x_174:
[----:B------:R-:W-:Y:S05]  /*8970*/  EXIT ;  /* 0x000000000000794d */ /* 0x000fea0003800000 */
.L_x_17:
[----:B---3--:R3:W4:Y:S02]  /*8980*/  SYNCS.PHASECHK.TRANS64.TRYWAIT P1, [R3+URZ], R0 ;  /* 0x00000000030075a7 */ /* 0x008724000802017f */
[----:B----4-:R-:W-:Y:S05]  /*8990*/  @!P1 NANOSLEEP.SYNCS 0x989680 ;  /* 0x009896800000995d */ /* 0x010fea0003900000 */
[----:B------:R-:W4:Y:S02]  /*89a0*/  @!P1 SYNCS.PHASECHK.TRANS64 P1, [R3+URZ], R0 ;  /* 0x00000000030095a7 */ /* 0x000f24000802007f */
[----:B----4-:R-:W-:Y:S05]  /*89b0*/  @!P1 BRA `(.L_x_17) ;  /* 0xfffffffc00f09947 */ /* 0x010fea000383ffff */
[----:B------:R-:W-:Y:S05]  /*89c0*/  BRA `(.L_x_16) ;  /* 0xffffff8800047947 */ /* 0x000fea000383ffff */
.L_x_22:
[----:B-1----:R-:W-:-:S04]  /*89d0*/  IMAD.U32 R4, RZ, RZ, UR8 ;  /* 0x00000008ff047e24 */ /* 0x002fc8000f8e00ff */
[----:B------:R1:W2:Y:S03]  /*89e0*/  SYNCS.PHASECHK.TRANS64.TRYWAIT P1, [R4+URZ], R3 ;  /* 0x00000003040075a7 */ /* 0x0002a6000802017f */
[----:B--2---:R-:W-:Y:S05]  /*89f0*/  @!P1 NANOSLEEP.SYNCS 0x989680 ;  /* 0x009896800000995d */ /* 0x004fea0003900000 */
[----:B------:R-:W2:Y:S02]  /*8a00*/  @!P1 SYNCS.PHASECHK.TRANS64 P1, [R4+URZ], R3 ;  /* 0x00000003040095a7 */ /* 0x000ea4000802007f */
[----:B--2---:R-:W-:Y:S05]  /*8a10*/  @!P1 BRA `(.L_x_22) ;  /* 0xfffffffc00ec9947 */ /* 0x004fea000383ffff */
[----:B------:R-:W-:Y:S05]  /*8a20*/  BRA `(.L_x_21) ;  /* 0xffffff8c00447947 */ /* 0x000fea000383ffff */
.L_x_161:
[----:B------:R-:W-:Y:S01]  /*8a30*/  BSSY B1, `(.L_x_179) ;  /* 0x0000006000017945 */ /* 0x000fe20003800000 */
[----:B------:R-:W-:-:S07]  /*8a40*/  IMAD.MOV.U32 R15, RZ, RZ, -0x1 ;  /* 0xffffffffff0f7424 */ /* 0x000fce00078e00ff */
[----:B------:R-:W-:Y:S05]  /*8a50*/  WARPSYNC.COLLECTIVE R15, `(.L_x_180) ;  /* 0x000000000f0c7348 */ /* 0x000fea0003c00000 */
[----:B------:R-:W-:Y:S02]  /*8a60*/  ELECT P6, UR62, PT ;  /* 0x00000000003e782f */ /* 0x000fe400038c0000 */
[----:B------:R-:W-:Y:S01]  /*8a70*/  MOV R14, UR62 ;  /* 0x0000003e000e7c02 */ /* 0x000fe20008000f00 */
[----:B------:R-:W-:Y:S10]  /*8a80*/  ENDCOLLECTIVE ;  /* 0x000000000000791b */ /* 0x000ff40003800000 */
.L_x_180:
[----:B------:R-:W-:Y:S05]  /*8a90*/  BSYNC B1 ;  /* 0x0000000000017941 */ /* 0x000fea0003800000 */
.L_x_179:
[----:B------:R-:W-:Y:S05]  /*8aa0*/  BRA `(.L_x_181) ;  /* 0xfffffff0008c7947 */ /* 0x000fea000383ffff */
.L_x_164:
[----:B0-----:R0:W1:Y:S02]  /*8ab0*/  SYNCS.PHASECHK.TRANS64.TRYWAIT P1, [R12+URZ+0x10], R7 ;  /* 0x000010070c0075a7 */ /* 0x001064000802017f */
[----:B-1----:R-:W-:Y:S05]  /*8ac0*/  @!P1 NANOSLEEP.SYNCS 0x989680 ;  /* 0x009896800000995d */ /* 0x002fea0003900000 */
[----:B------:R-:W1:Y:S02]  /*8ad0*/  @!P1 SYNCS.PHASECHK.TRANS64 P1, [R12+URZ+0x10], R7 ;  /* 0x000010070c0095a7 */ /* 0x000e64000802007f */
[----:B-1----:R-:W-:Y:S05]  /*8ae0*/  @!P1 BRA `(.L_x_164) ;  /* 0xfffffffc00f09947 */ /* 0x002fea000383ffff */
[----:B------:R-:W-:Y:S05]  /*8af0*/  BRA `(.L_x_182) ;  /* 0xfffffff000c07947 */ /* 0x000fea000383ffff */
.L_x_173:
[----:B------:R-:W-:Y:S01]  /*8b00*/  BSSY B0, `(.L_x_183) ;  /* 0x0000006000007945 */ /* 0x000fe20003800000 */
[----:B------:R-:W-:-:S07]  /*8b10*/  IMAD.MOV.U32 R15, RZ, RZ, -0x1 ;  /* 0xffffffffff0f7424 */ /* 0x000fce00078e00ff */
[----:B------:R-:W-:Y:S05]  /*8b20*/  WARPSYNC.COLLECTIVE R15, `(.L_x_184) ;  /* 0x000000000f0c7348 */ /* 0x000fea0003c00000 */
[----:B------:R-:W-:Y:S02]  /*8b30*/  ELECT P6, UR62, PT ;  /* 0x00000000003e782f */ /* 0x000fe400038c0000 */
[----:B------:R-:W-:Y:S01]  /*8b40*/  MOV R14, UR62 ;  /* 0x0000003e000e7c02 */ /* 0x000fe20008000f00 */
[----:B------:R-:W-:Y:S10]  /*8b50*/  ENDCOLLECTIVE ;  /* 0x000000000000791b */ /* 0x000ff40003800000 */
.L_x_184:
[----:B------:R-:W-:Y:S05]  /*8b60*/  BSYNC B0 ;  /* 0x0000000000007941 */ /* 0x000fea0003800000 */
.L_x_183:
[----:B------:R-:W-:Y:S05]  /*8b70*/  BRA `(.L_x_185) ;  /* 0xfffffffc00147947 */ /* 0x000fea000383ffff */
.L_x_177:
[----:B0-----:R0:W1:Y:S02]  /*8b80*/  SYNCS.PHASECHK.TRANS64.TRYWAIT P0, [R7+URZ], R4 ;  /* 0x00000004070075a7 */ /* 0x001064000800017f */
[----:B-1----:R-:W-:Y:S05]  /*8b90*/  @!P0 NANOSLEEP.SYNCS 0x989680 ;  /* 0x009896800000895d */ /* 0x002fea0003900000 */
[----:B------:R-:W1:Y:S02]  /*8ba0*/  @!P0 SYNCS.PHASECHK.TRANS64 P0, [R7+URZ], R4 ;  /* 0x00000004070085a7 */ /* 0x000e64000800007f */
[----:B-1----:R-:W-:Y:S05]  /*8bb0*/  @!P0 BRA `(.L_x_177) ;  /* 0xfffffffc00f08947 */ /* 0x002fea000383ffff */
[----:B------:R-:W-:Y:S05]  /*8bc0*/  BRA `(.L_x_186) ;  /* 0xfffffffc004c7947 */ /* 0x000fea000383ffff */
.L_x_187:
[----:B------:R-:W-:-:S00]  /*8bd0*/  BRA `(.L_x_187) ;  /* 0xfffffffc00fc7947 */ /* 0x000fc0000383ffff */
[----:B------:R-:W-:-:S00]  /*8be0*/  NOP ;  /* 0x0000000000007918 */ /* 0x000fc00000000000 */
        /* <DEDUP_REMOVED lines=9> */
.L_x_188:


//--------------------- .nv.global.init           --------------------------
	.section	.nv.global.init,"aw",@progbits
.nv.global.init:
	.type		$str$22,@object
	.size		$str$22,($str$23 - $str$22)
$str$22:
        /*0000*/ 	.byte	0x6b, 0x5f, 0x74, 0x69, 0x6c, 0x65, 0x5f, 0x63, 0x6f, 0x75, 0x6e, 0x74, 0x20, 0x3e, 0x3d, 0x20
        /*0010*/ 	.byte	0x31, 0x00
	.type		$str$23,@object
	.size		$str$23,(__unnamed_1 - $str$23)
$str$23:
        /*0012*/ 	.byte	0x2f, 0x74, 0x6d, 0x70, 0x2f, 0x63, 0x75, 0x74, 0x6c, 0x61, 0x73, 0x73, 0x5f, 0x73, 0x77, 0x65
        /*0022*/ 	.byte	0x65, 0x70, 0x5f, 0x73, 0x72, 0x63, 0x2f, 0x69, 0x6e, 0x63, 0x6c, 0x75, 0x64, 0x65, 0x2f, 0x63
        /*0032*/ 	.byte	0x75, 0x74, 0x6c, 0x61, 0x73, 0x73, 0x2f, 0x67, 0x65, 0x6d, 0x6d, 0x2f, 0x63, 0x6f, 0x6c, 0x6c
        /*0042*/ 	.byte	0x65, 0x63, 0x74, 0x69, 0x76, 0x65, 0x2f, 0x73, 0x6d, 0x39, 0x30, 0x5f, 0x6d, 0x6d, 0x61, 0x5f
        /*0052*/ 	.byte	0x74, 0x6d, 0x61, 0x5f, 0x67, 0x6d, 0x6d, 0x61, 0x5f, 0x73, 0x73, 0x5f, 0x77, 0x61, 0x72, 0x70
        /*0062*/ 	.byte	0x73, 0x70, 0x65, 0x63, 0x69, 0x61, 0x6c, 0x69, 0x7a, 0x65, 0x64, 0x2e, 0x68, 0x70, 0x70, 0x00
	.type		__unnamed_1,@object
	.size		__unnamed_1,(.L_0 - __unnamed_1)
__unnamed_1:
        /*0072*/ 	.byte	0x76, 0x6f, 0x69, 0x64, 0x20, 0x63, 0x75, 0x74, 0x6c, 0x61, 0x73, 0x73, 0x3a, 0x3a, 0x67, 0x65
        /* <DEDUP_REMOVED lines=180> */
        /*0bc2*/ 	.byte	0x79, 0x5d, 0x00
.L_0:


//--------------------- .nv.shared._ZN7cutlass13device_kernelINS_4gemm6kernel13GemmUniversalIN4cute5tupleIJiiiiEEENS1_10collective13CollectiveMmaINS1_34MainloopSm90TmaGmmaWarpSpecializedILi2ENS5_IJNS4_1CILi1EEESB_SB_EEENS1_35KernelTmaWarpSpecializedCooperativeEEENS5_IJNSA_ILi256EEENSA_ILi64EEESG_EEENS_10bfloat16_tENS5_IJlSB_lEEESI_SJ_NS4_8TiledMMAINS4_8MMA_AtomIJNS4_4SM904GMMA27MMA_64x64x16_F32BF16BF16_SSILNSN_5MajorE0ELSP_0ELNSN_7ScaleInE1ELSQ_1EEEEEENS4_6LayoutINS5_IJNSA_ILi2EEESB_SB_EEENS5_IJSB_NSA_ILi0EEESW_EEEEENS5_IJNS4_10UnderscoreESZ_SZ_EEEEENS4_13SM90_TMA_LOADENS4_14ComposedLayoutINS4_7SwizzleILi3ELi4ELi3EEENS4_18smem_ptr_flag_bitsILi16EEENST_INS5_IJNSA_ILi8EEESG_EEENS5_IJSG_SB_EEEEEEEvNS4_8identityES12_S1C_vS1D_EENS_8epilogue10collective6detail29Sm90TmaWarpSpecializedAdapterINS1G_15DefaultEpilogueISI_SJ_SJ_NS1F_6thread17LinearCombinationISI_Li1EffLNS1K_9ScaleType4KindE0ELNS_15FloatRoundStyleE2ESI_EENS1_15EpilogueDefaultEEEEEvvEEEEvNT_6ParamsE --------------------------
	.section	.nv.shared._ZN7cutlass13device_kernelINS_4gemm6kernel13GemmUniversalIN4cute5tupleIJiiiiEEENS1_10collective13CollectiveMmaINS1_34MainloopSm90TmaGmmaWarpSpecializedILi2ENS5_IJNS4_1CILi1EEESB_SB_EEENS1_35KernelTmaWarpSpecializedCooperativeEEENS5_IJNSA_ILi256EEENSA_ILi64EEESG_EEENS_10bfloat16_tENS5_IJlSB_lEEESI_SJ_NS4_8TiledMMAINS4_8MMA_AtomIJNS4_4SM904GMMA27MMA_64x64x16_F32BF16BF16_SSILNSN_5MajorE0ELSP_0ELNSN_7ScaleInE1ELSQ_1EEEEEENS4_6LayoutINS5_IJNSA_ILi2EEESB_SB_EEENS5_IJSB_NSA_ILi0EEESW_EEEEENS5_IJNS4_10UnderscoreESZ_SZ_EEEEENS4_13SM90_TMA_LOADENS4_14ComposedLayoutINS4_7SwizzleILi3ELi4ELi3EEENS4_18smem_ptr_flag_bitsILi16EEENST_INS5_IJNSA_ILi8EEESG_EEENS5_IJSG_SB_EEEEEEEvNS4_8identityES12_S1C_vS1D_EENS_8epilogue10collective6detail29Sm90TmaWarpSpecializedAdapterINS1G_15DefaultEpilogueISI_SJ_SJ_NS1F_6thread17LinearCombinationISI_Li1EffLNS1K_9ScaleType4KindE0ELNS_15FloatRoundStyleE2ESI_EENS1_15EpilogueDefaultEEEEEvvEEEEvNT_6ParamsE,"aw",@nobits
	.sectionflags	@""
	.align	16
	.zero		1024


//--------------------- .nv.shared.reserved.0     --------------------------
	.section	.nv.shared.reserved.0,"aw",@nobits
	.weak		__nv_reservedSMEM_offset_0_alias
	.size		__nv_reservedSMEM_offset_0_alias, 0, 0
	.other		__nv_reservedSMEM_offset_0_alias,@"STO_CUDA_RESERVED_SHARED STV_DEFAULT"
__nv_reservedSMEM_offset_0_alias:
	.zero		0


//--------------------- .nv.global                --------------------------
	.section	.nv.global,"aw",@nobits
.nv.global:
	.type		_ZN40_INTERNAL_0bc6b60e_4_k_cu_febbc478_287284cute1_E,@object
	.size		_ZN40_INTERNAL_0bc6b60e_4_k_cu_febbc478_287284cute1_E,(_ZN40_INTERNAL_0bc6b60e_4_k_cu_febbc478_287284cuda3std3__45__cpo6cbeginE - _ZN40_INTERNAL_0bc6b60e_4_k_cu_febbc478_287284cute1_E)
_ZN40_INTERNAL_0bc6b60e_4_k_cu_febbc478_287284cute1_E:
	.zero		1
	.type		_ZN40_INTERNAL_0bc6b60e_4_k_cu_febbc478_287284cuda3std3__45__cpo6cbeginE,@object
	.size		_ZN40_INTERNAL_0bc6b60e_4_k_cu_febbc478_287284cuda3std3__45__cpo6cbeginE,(_ZN40_INTERNAL_0bc6b60e_4_k_cu_febbc478_287284cuda3std3__48in_placeE - _ZN40_INTERNAL_0bc6b60e_4_k_cu_febbc478_287284cuda3std3__45__cpo6cbeginE)
_ZN40_INTERNAL_0bc6b60e_4_k_cu_febbc478_287284cuda3std3__45__cpo6cbeginE:
	.zero		1
	.type		_ZN40_INTERNAL_0bc6b60e_4_k_cu_febbc478_287284cuda3std3__48in_placeE,@object
	.size		_ZN40_INTERNAL_0bc6b60e_4_k_cu_febbc478_287284cuda3std3__48in_placeE,(_ZN40_INTERNAL_0bc6b60e_4_k_cu_febbc478_287284cuda3std6ranges3__45__cpo9iter_moveE - _ZN40_INTERNAL_0bc6b60e_4_k_cu_febbc478_287284cuda3std3__48in_placeE)
_ZN40_INTERNAL_0bc6b60e_4_k_cu_febbc478_287284cuda3std3__48in_placeE:
	.zero		1
	.type		_ZN40_INTERNAL_0bc6b60e_4_k_cu_febbc478_287284cuda3std6ranges3__45__cpo9iter_moveE,@object
	.size		_ZN40_INTERNAL_0bc6b60e_4_k_cu_febbc478_287284cuda3std6ranges3__45__cpo9iter_moveE,(_ZN40_INTERNAL_0bc6b60e_4_k_cu_febbc478_287284cuda3std3__45__cpo5beginE - _ZN40_INTERNAL_0bc6b60e_4_k_cu_febbc478_287284cuda3std6ranges3__45__cpo9iter_moveE)
_ZN40_INTERNAL_0bc6b60e_4_k_cu_febbc478_287284cuda3std6ranges3__45__cpo9iter_moveE:
	.zero		1
	.type		_ZN40_INTERNAL_0bc6b60e_4_k_cu_febbc478_287284cuda3std3__45__cpo5beginE,@object
	.size		_ZN40_INTERNAL_0bc6b60e_4_k_cu_febbc478_287284cuda3std3__45__cpo5beginE,(_ZN40_INTERNAL_0bc6b60e_4_k_cu_febbc478_287284cuda3std3__442_GLOBAL__N__0bc6b60e_4_k_cu_febbc478_287286ignoreE - _ZN40_INTERNAL_0bc6b60e_4_k_cu_febbc478_287284cuda3std3__45__cpo5beginE)
_ZN40_INTERNAL_0bc6b60e_4_k_cu_febbc478_287284cuda3std3__45__cpo5beginE:
	.zero		1
	.type		_ZN40_INTERNAL_0bc6b60e_4_k_cu_febbc478_287284cuda3std3__442_GLOBAL__N__0bc6b60e_4_k_cu_febbc478_287286ignoreE,@object
	.size		_ZN40_INTERNAL_0bc6b60e_4_k_cu_febbc478_287284cuda3std3__442_GLOBAL__N__0bc6b60e_4_k_cu_febbc478_287286ignoreE,(_ZN40_INTERNAL_0bc6b60e_4_k_cu_febbc478_287284cute7productE - _ZN40_INTERNAL_0bc6b60e_4_k_cu_febbc478_287284cuda3std3__442_GLOBAL__N__0bc6b60e_4_k_cu_febbc478_287286ignoreE)
_ZN40_INTERNAL_0bc6b60e_4_k_cu_febbc478_287284cuda3std3__442_GLOBAL__N__0bc6b60e_4_k_cu_febbc478_287286ignoreE:
	.zero		1
	.type		_ZN40_INTERNAL_0bc6b60e_4_k_cu_febbc478_287284cute7productE,@object
	.size		_ZN40_INTERNAL_0bc6b60e_4_k_cu_febbc478_287284cute7productE,(_ZN40_INTERNAL_0bc6b60e_4_k_cu_febbc478_287284cuda3std3__45__cpo3endE - _ZN40_INTERNAL_0bc6b60e_4_k_cu_febbc478_287284cute7productE)
_ZN40_INTERNAL_0bc6b60e_4_k_cu_febbc478_287284cute7productE:
	.zero		1
	.type		_ZN40_INTERNAL_0bc6b60e_4_k_cu_febbc478_287284cuda3std3__45__cpo3endE,@object
	.size		_ZN40_INTERNAL_0bc6b60e_4_k_cu_febbc478_287284cuda3std3__45__cpo3endE,(_ZN40_INTERNAL_0bc6b60e_4_k_cu_febbc478_287284cuda3std3__419piecewise_constructE - _ZN40_INTERNAL_0bc6b60e_4_k_cu_febbc478_287284cuda3std3__45__cpo3endE)
_ZN40_INTERNAL_0bc6b60e_4_k_cu_febbc478_287284cuda3std3__45__cpo3endE:
	.zero		1
	.type		_ZN40_INTERNAL_0bc6b60e_4_k_cu_febbc478_287284cuda3std3__419piecewise_constructE,@object
	.size		_ZN40_INTERNAL_0bc6b60e_4_k_cu_febbc478_287284cuda3std3__419piecewise_constructE,(_ZN40_INTERNAL_0bc6b60e_4_k_cu_febbc478_287284cuda3std3__45__cpo4cendE - _ZN40_INTERNAL_0bc6b60e_4_k_cu_febbc478_287284cuda3std3__419piecewise_constructE)
_ZN40_INTERNAL_0bc6b60e_4_k_cu_febbc478_287284cuda3std3__419piecewise_constructE:
	.zero		1
	.type		_ZN40_INTERNAL_0bc6b60e_4_k_cu_febbc478_287284cuda3std3__45__cpo4cendE,@object
	.size		_ZN40_INTERNAL_0bc6b60e_4_k_cu_febbc478_287284cuda3std3__45__cpo4cendE,(_ZN40_INTERNAL_0bc6b60e_4_k_cu_febbc478_287284cuda3std6ranges3__45__cpo4swapE - _ZN40_INTERNAL_0bc6b60e_4_k_cu_febbc478_287284cuda3std3__45__cpo4cendE)
_ZN40_INTERNAL_0bc6b60e_4_k_cu_febbc478_287284cuda3std3__45__cpo4cendE:
	.zero		1
	.type		_ZN40_INTERNAL_0bc6b60e_4_k_cu_febbc478_287284cuda3std6ranges3__45__cpo4swapE,@object
	.size		_ZN40_INTERNAL_0bc6b60e_4_k_cu_febbc478_287284cuda3std6ranges3__45__cpo4swapE,(.L_8 - _ZN40_INTERNAL_0bc6b60e_4_k_cu_febbc478_287284cuda3std6ranges3__45__cpo4swapE)
_ZN40_INTERNAL_0bc6b60e_4_k_cu_febbc478_287284cuda3std6ranges3__45__cpo4swapE:
	.zero		1
.L_8:


//--------------------- .nv.constant0._ZN7cutlass13device_kernelINS_4gemm6kernel13GemmUniversalIN4cute5tupleIJiiiiEEENS1_10collective13CollectiveMmaINS1_34MainloopSm90TmaGmmaWarpSpecializedILi2ENS5_IJNS4_1CILi1EEESB_SB_EEENS1_35KernelTmaWarpSpecializedCooperativeEEENS5_IJNSA_ILi256EEENSA_ILi64EEESG_EEENS_10bfloat16_tENS5_IJlSB_lEEESI_SJ_NS4_8TiledMMAINS4_8MMA_AtomIJNS4_4SM904GMMA27MMA_64x64x16_F32BF16BF16_SSILNSN_5MajorE0ELSP_0ELNSN_7ScaleInE1ELSQ_1EEEEEENS4_6LayoutINS5_IJNSA_ILi2EEESB_SB_EEENS5_IJSB_NSA_ILi0EEESW_EEEEENS5_IJNS4_10UnderscoreESZ_SZ_EEEEENS4_13SM90_TMA_LOADENS4_14ComposedLayoutINS4_7SwizzleILi3ELi4ELi3EEENS4_18smem_ptr_flag_bitsILi16EEENST_INS5_IJNSA_ILi8EEESG_EEENS5_IJSG_SB_EEEEEEEvNS4_8identityES12_S1C_vS1D_EENS_8epilogue10collective6detail29Sm90TmaWarpSpecializedAdapterINS1G_15DefaultEpilogueISI_SJ_SJ_NS1F_6thread17LinearCombinationISI_Li1EffLNS1K_9ScaleType4KindE0ELNS_15FloatRoundStyleE2ESI_EENS1_15EpilogueDefaultEEEEEvvEEEEvNT_6ParamsE --------------------------
	.section	.nv.constant0._ZN7cutlass13device_kernelINS_4gemm6kernel13GemmUniversalIN4cute5tupleIJiiiiEEENS1_10collective13CollectiveMmaINS1_34MainloopSm90TmaGmmaWarpSpecializedILi2ENS5_IJNS4_1CILi1EEESB_SB_EEENS1_35KernelTmaWarpSpecializedCooperativeEEENS5_IJNSA_ILi256EEENSA_ILi64EEESG_EEENS_10bfloat16_tENS5_IJlSB_lEEESI_SJ_NS4_8TiledMMAINS4_8MMA_AtomIJNS4_4SM904GMMA27MMA_64x64x16_F32BF16BF16_SSILNSN_5MajorE0ELSP_0ELNSN_7ScaleInE1ELSQ_1EEEEEENS4_6LayoutINS5_IJNSA_ILi2EEESB_SB_EEENS5_IJSB_NSA_ILi0EEESW_EEEEENS5_IJNS4_10UnderscoreESZ_SZ_EEEEENS4_13SM90_TMA_LOADENS4_14ComposedLayoutINS4_7SwizzleILi3ELi4ELi3EEENS4_18smem_ptr_flag_bitsILi16EEENST_INS5_IJNSA_ILi8EEESG_EEENS5_IJSG_SB_EEEEEEEvNS4_8identityES12_S1C_vS1D_EENS_8epilogue10collective6detail29Sm90TmaWarpSpecializedAdapterINS1G_15DefaultEpilogueISI_SJ_SJ_NS1F_6thread17LinearCombinationISI_Li1EffLNS1K_9ScaleType4KindE0ELNS_15FloatRoundStyleE2ESI_EENS1_15EpilogueDefaultEEEEEvvEEEEvNT_6ParamsE,"a",@progbits
	.sectionflags	@""
	.align	4
.nv.constant0._ZN7cutlass13device_kernelINS_4gemm6kernel13GemmUniversalIN4cute5tupleIJiiiiEEENS1_10collective13CollectiveMmaINS1_34MainloopSm90TmaGmmaWarpSpecializedILi2ENS5_IJNS4_1CILi1EEESB_SB_EEENS1_35KernelTmaWarpSpecializedCooperativeEEENS5_IJNSA_ILi256EEENSA_ILi64EEESG_EEENS_10bfloat16_tENS5_IJlSB_lEEESI_SJ_NS4_8TiledMMAINS4_8MMA_AtomIJNS4_4SM904GMMA27MMA_64x64x16_F32BF16BF16_SSILNSN_5MajorE0ELSP_0ELNSN_7ScaleInE1ELSQ_1EEEEEENS4_6LayoutINS5_IJNSA_ILi2EEESB_SB_EEENS5_IJSB_NSA_ILi0EEESW_EEEEENS5_IJNS4_10UnderscoreESZ_SZ_EEEEENS4_13SM90_TMA_LOADENS4_14ComposedLayoutINS4_7SwizzleILi3ELi4ELi3EEENS4_18smem_ptr_flag_bitsILi16EEENST_INS5_IJNSA_ILi8EEESG_EEENS5_IJSG_SB_EEEEEEEvNS4_8identityES12_S1C_vS1D_EENS_8epilogue10collective6detail29Sm90TmaWarpSpecializedAdapterINS1G_15DefaultEpilogueISI_SJ_SJ_NS1F_6thread17LinearCombinationISI_Li1EffLNS1K_9ScaleType4KindE0ELNS_15FloatRoundStyleE2ESI_EENS1_15EpilogueDefaultEEEEEvvEEEEvNT_6ParamsE:
	.zero		1664


//--------------------- SYMBOLS --------------------------

	.type		.nv.reservedSmem.offset0,@object
	.size		.nv.reservedSmem.offset0,0x4
	.type		__assertfail,@function
